//
// Generated by NVIDIA NVVM Compiler
//
// Compiler Build ID: CL-36424714
// Cuda compilation tools, release 13.0, V13.0.88
// Based on NVVM 20.0.0
//

.version 9.0
.target sm_100
.address_size 64

	// .globl	_Z9sgemv_deviiPKfS0_Pf
.extern .func __assertfail
(
	.param .b64 __assertfail_param_0,
	.param .b64 __assertfail_param_1,
	.param .b32 __assertfail_param_2,
	.param .b64 __assertfail_param_3,
	.param .b64 __assertfail_param_4
)
;
.global .align 1 .b8 __unnamed_1[64] = {118, 111, 105, 100, 32, 115, 103, 101, 109, 118, 95, 100, 101, 118, 40, 105, 110, 116, 44, 32, 105, 110, 116, 44, 32, 99, 111, 110, 115, 116, 32, 102, 108, 111, 97, 116, 32, 42, 44, 32, 99, 111, 110, 115, 116, 32, 102, 108, 111, 97, 116, 32, 42, 44, 32, 102, 108, 111, 97, 116, 32, 42, 41};
// _ZZ9sgemv_deviiPKfS0_PfE13global_result has been demoted
.global .align 1 .b8 $str[15] = {103, 114, 105, 100, 68, 105, 109, 46, 122, 32, 61, 61, 32, 49};
.global .align 1 .b8 $str$1[27] = {47, 116, 109, 112, 47, 115, 97, 115, 115, 95, 99, 117, 95, 106, 118, 99, 107, 114, 117, 100, 107, 47, 107, 46, 99, 117};
.global .align 1 .b8 $str$2[23] = {98, 108, 111, 99, 107, 68, 105, 109, 46, 120, 32, 61, 61, 32, 119, 97, 114, 112, 83, 105, 122, 101};
.global .align 1 .b8 $str$3[23] = {98, 108, 111, 99, 107, 68, 105, 109, 46, 121, 32, 61, 61, 32, 119, 97, 114, 112, 83, 105, 122, 101};
.global .align 1 .b8 $str$4[25] = {109, 32, 37, 32, 98, 97, 115, 101, 95, 98, 108, 111, 99, 107, 95, 115, 105, 122, 101, 32, 61, 61, 32, 48};
.global .align 1 .b8 $str$5[25] = {110, 32, 37, 32, 98, 97, 115, 101, 95, 98, 108, 111, 99, 107, 95, 115, 105, 122, 101, 32, 61, 61, 32, 48};

.visible .entry _Z9sgemv_deviiPKfS0_Pf(
	.param .u32 _Z9sgemv_deviiPKfS0_Pf_param_0,
	.param .u32 _Z9sgemv_deviiPKfS0_Pf_param_1,
	.param .u64 .ptr .align 1 _Z9sgemv_deviiPKfS0_Pf_param_2,
	.param .u64 .ptr .align 1 _Z9sgemv_deviiPKfS0_Pf_param_3,
	.param .u64 .ptr .align 1 _Z9sgemv_deviiPKfS0_Pf_param_4
)
{
	.reg .pred 	%p<74>;
	.reg .b32 	%r<261>;
	.reg .b32 	%f<255>;
	.reg .b64 	%rd<112>;
	// demoted variable
	.shared .align 4 .b8 _ZZ9sgemv_deviiPKfS0_PfE13global_result[1024];
	ld.param.u32 	%r72, [_Z9sgemv_deviiPKfS0_Pf_param_0];
	ld.param.u64 	%rd20, [_Z9sgemv_deviiPKfS0_Pf_param_2];
	mov.u32 	%r74, %nctaid.z;
	setp.eq.s32 	%p1, %r74, 1;
	@%p1 bra 	$L__BB0_2;
	mov.u64 	%rd23, $str;
	cvta.global.u64 	%rd24, %rd23;
	mov.u64 	%rd25, $str$1;
	cvta.global.u64 	%rd26, %rd25;
	mov.u64 	%rd27, __unnamed_1;
	cvta.global.u64 	%rd28, %rd27;
	{ // callseq 0, 0
	.param .b64 param0;
	st.param.b64 	[param0], %rd24;
	.param .b64 param1;
	st.param.b64 	[param1], %rd26;
	.param .b32 param2;
	st.param.b32 	[param2], 20;
	.param .b64 param3;
	st.param.b64 	[param3], %rd28;
	.param .b64 param4;
	st.param.b64 	[param4], 1;
	call.uni 
	__assertfail, 
	(
	param0, 
	param1, 
	param2, 
	param3, 
	param4
	);
	} // callseq 0
$L__BB0_2:
	mov.u32 	%r1, %ntid.x;
	setp.eq.s32 	%p2, %r1, 32;
	@%p2 bra 	$L__BB0_4;
	mov.u64 	%rd29, $str$2;
	cvta.global.u64 	%rd30, %rd29;
	mov.u64 	%rd31, $str$1;
	cvta.global.u64 	%rd32, %rd31;
	mov.u64 	%rd33, __unnamed_1;
	cvta.global.u64 	%rd34, %rd33;
	{ // callseq 1, 0
	.param .b64 param0;
	st.param.b64 	[param0], %rd30;
	.param .b64 param1;
	st.param.b64 	[param1], %rd32;
	.param .b32 param2;
	st.param.b32 	[param2], 21;
	.param .b64 param3;
	st.param.b64 	[param3], %rd34;
	.param .b64 param4;
	st.param.b64 	[param4], 1;
	call.uni 
	__assertfail, 
	(
	param0, 
	param1, 
	param2, 
	param3, 
	param4
	);
	} // callseq 1
$L__BB0_4:
	mov.u32 	%r2, %ntid.y;
	setp.eq.s32 	%p3, %r2, 32;
	@%p3 bra 	$L__BB0_6;
	mov.u64 	%rd35, $str$3;
	cvta.global.u64 	%rd36, %rd35;
	mov.u64 	%rd37, $str$1;
	cvta.global.u64 	%rd38, %rd37;
	mov.u64 	%rd39, __unnamed_1;
	cvta.global.u64 	%rd40, %rd39;
	{ // callseq 2, 0
	.param .b64 param0;
	st.param.b64 	[param0], %rd36;
	.param .b64 param1;
	st.param.b64 	[param1], %rd38;
	.param .b32 param2;
	st.param.b32 	[param2], 22;
	.param .b64 param3;
	st.param.b64 	[param3], %rd40;
	.param .b64 param4;
	st.param.b64 	[param4], 1;
	call.uni 
	__assertfail, 
	(
	param0, 
	param1, 
	param2, 
	param3, 
	param4
	);
	} // callseq 2
$L__BB0_6:
	and.b32  	%r75, %r72, 31;
	setp.eq.s32 	%p4, %r75, 0;
	@%p4 bra 	$L__BB0_8;
	mov.u64 	%rd41, $str$4;
	cvta.global.u64 	%rd42, %rd41;
	mov.u64 	%rd43, $str$1;
	cvta.global.u64 	%rd44, %rd43;
	mov.u64 	%rd45, __unnamed_1;
	cvta.global.u64 	%rd46, %rd45;
	{ // callseq 3, 0
	.param .b64 param0;
	st.param.b64 	[param0], %rd42;
	.param .b64 param1;
	st.param.b64 	[param1], %rd44;
	.param .b32 param2;
	st.param.b32 	[param2], 23;
	.param .b64 param3;
	st.param.b64 	[param3], %rd46;
	.param .b64 param4;
	st.param.b64 	[param4], 1;
	call.uni 
	__assertfail, 
	(
	param0, 
	param1, 
	param2, 
	param3, 
	param4
	);
	} // callseq 3
$L__BB0_8:
	ld.param.u32 	%r238, [_Z9sgemv_deviiPKfS0_Pf_param_1];
	and.b32  	%r76, %r238, 31;
	setp.eq.s32 	%p5, %r76, 0;
	@%p5 bra 	$L__BB0_10;
	mov.u64 	%rd47, $str$5;
	cvta.global.u64 	%rd48, %rd47;
	mov.u64 	%rd49, $str$1;
	cvta.global.u64 	%rd50, %rd49;
	mov.u64 	%rd51, __unnamed_1;
	cvta.global.u64 	%rd52, %rd51;
	{ // callseq 4, 0
	.param .b64 param0;
	st.param.b64 	[param0], %rd48;
	.param .b64 param1;
	st.param.b64 	[param1], %rd50;
	.param .b32 param2;
	st.param.b32 	[param2], 24;
	.param .b64 param3;
	st.param.b64 	[param3], %rd52;
	.param .b64 param4;
	st.param.b64 	[param4], 1;
	call.uni 
	__assertfail, 
	(
	param0, 
	param1, 
	param2, 
	param3, 
	param4
	);
	} // callseq 4
$L__BB0_10:
	mov.u32 	%r77, %ctaid.y;
	shl.b32 	%r3, %r77, 8;
	mov.u32 	%r4, %tid.y;
	mov.u32 	%r5, %tid.x;
	mov.u32 	%r78, %nctaid.x;
	shl.b32 	%r6, %r78, 5;
	mad.lo.s32 	%r249, %r4, %r1, %r5;
	setp.gt.u32 	%p6, %r249, 255;
	@%p6 bra 	$L__BB0_17;
	mul.lo.s32 	%r8, %r1, %r2;
	add.s32 	%r79, %r249, %r8;
	max.u32 	%r80, %r79, 256;
	setp.lt.u32 	%p7, %r79, 256;
	selp.u32 	%r81, 1, 0, %p7;
	add.s32 	%r82, %r79, %r81;
	sub.s32 	%r83, %r80, %r82;
	div.u32 	%r84, %r83, %r8;
	add.s32 	%r9, %r84, %r81;
	and.b32  	%r85, %r9, 3;
	setp.eq.s32 	%p8, %r85, 3;
	@%p8 bra 	$L__BB0_14;
	add.s32 	%r86, %r9, 1;
	and.b32  	%r87, %r86, 3;
	shl.b32 	%r88, %r249, 2;
	mov.u32 	%r89, _ZZ9sgemv_deviiPKfS0_PfE13global_result;
	add.s32 	%r246, %r89, %r88;
	shl.b32 	%r11, %r8, 2;
	neg.s32 	%r245, %r87;
	mad.lo.s32 	%r90, %r2, %r87, %r4;
	mad.lo.s32 	%r249, %r1, %r90, %r5;
$L__BB0_13:
	.pragma "nounroll";
	mov.b32 	%r91, 0;
	st.shared.u32 	[%r246], %r91;
	add.s32 	%r246, %r246, %r11;
	add.s32 	%r245, %r245, 1;
	setp.ne.s32 	%p9, %r245, 0;
	@%p9 bra 	$L__BB0_13;
$L__BB0_14:
	setp.lt.u32 	%p10, %r9, 3;
	@%p10 bra 	$L__BB0_17;
	shl.b32 	%r19, %r8, 2;
	shl.b32 	%r92, %r249, 2;
	mov.u32 	%r93, _ZZ9sgemv_deviiPKfS0_PfE13global_result;
	add.s32 	%r248, %r93, %r92;
	shl.b32 	%r21, %r8, 4;
	shl.b32 	%r22, %r8, 3;
	mul.lo.s32 	%r23, %r8, 12;
$L__BB0_16:
	mov.b32 	%r94, 0;
	st.shared.u32 	[%r248], %r94;
	add.s32 	%r95, %r248, %r19;
	st.shared.u32 	[%r95], %r94;
	add.s32 	%r96, %r248, %r22;
	st.shared.u32 	[%r96], %r94;
	add.s32 	%r97, %r248, %r23;
	st.shared.u32 	[%r97], %r94;
	add.s32 	%r249, %r249, %r19;
	add.s32 	%r248, %r248, %r21;
	setp.lt.u32 	%p11, %r249, 256;
	@%p11 bra 	$L__BB0_16;
$L__BB0_17:
	ld.param.u64 	%rd103, [_Z9sgemv_deviiPKfS0_Pf_param_3];
	ld.param.u32 	%r239, [_Z9sgemv_deviiPKfS0_Pf_param_1];
	mov.u32 	%r98, %ctaid.x;
	shl.b32 	%r99, %r98, 5;
	add.s32 	%r100, %r99, %r5;
	cvta.to.global.u64 	%rd53, %rd20;
	add.s32 	%r101, %r3, %r4;
	mad.lo.s32 	%r102, %r239, %r101, %r100;
	mul.wide.u32 	%rd54, %r102, 4;
	add.s64 	%rd109, %rd53, %rd54;
	cvta.to.global.u64 	%rd55, %rd103;
	mul.wide.u32 	%rd56, %r100, 4;
	add.s64 	%rd110, %rd55, %rd56;
	ld.global.nc.f32 	%f236, [%rd110];
	shl.b32 	%r103, %r239, 5;
	ld.global.nc.f32 	%f248, [%rd109];
	mul.wide.s32 	%rd3, %r103, 4;
	add.s64 	%rd57, %rd109, %rd3;
	ld.global.nc.f32 	%f247, [%rd57];
	add.s64 	%rd58, %rd57, %rd3;
	ld.global.nc.f32 	%f246, [%rd58];
	add.s64 	%rd4, %rd58, %rd3;
	ld.global.nc.f32 	%f245, [%rd4];
	mad.lo.s32 	%r251, %r98, %r1, %r5;
	setp.ge.s32 	%p12, %r251, %r239;
	mov.f32 	%f237, 0f00000000;
	mov.f32 	%f238, %f237;
	mov.f32 	%f239, %f237;
	mov.f32 	%f240, %f237;
	mov.f32 	%f241, %f237;
	mov.f32 	%f242, %f237;
	mov.f32 	%f243, %f237;
	mov.f32 	%f244, %f237;
	@%p12 bra 	$L__BB0_29;
	ld.param.u32 	%r240, [_Z9sgemv_deviiPKfS0_Pf_param_1];
	add.s32 	%r29, %r251, %r6;
	max.s32 	%r104, %r240, %r29;
	setp.lt.s32 	%p13, %r29, %r240;
	selp.u32 	%r105, 1, 0, %p13;
	add.s32 	%r106, %r29, %r105;
	sub.s32 	%r107, %r104, %r106;
	div.u32 	%r108, %r107, %r6;
	add.s32 	%r30, %r108, %r105;
	and.b32  	%r109, %r30, 1;
	setp.eq.b32 	%p14, %r109, 1;
	mov.f32 	%f237, 0f00000000;
	@%p14 bra 	$L__BB0_22;
	ld.param.u32 	%r241, [_Z9sgemv_deviiPKfS0_Pf_param_1];
	setp.ge.s32 	%p15, %r29, %r241;
	add.s64 	%rd59, %rd4, %rd3;
	ld.global.nc.f32 	%f6, [%rd59];
	add.s64 	%rd60, %rd59, %rd3;
	ld.global.nc.f32 	%f7, [%rd60];
	add.s64 	%rd61, %rd60, %rd3;
	ld.global.nc.f32 	%f8, [%rd61];
	add.s64 	%rd62, %rd61, %rd3;
	ld.global.nc.f32 	%f9, [%rd62];
	fma.rn.f32 	%f244, %f236, %f248, 0f00000000;
	fma.rn.f32 	%f243, %f236, %f247, 0f00000000;
	fma.rn.f32 	%f242, %f236, %f246, 0f00000000;
	fma.rn.f32 	%f241, %f236, %f245, 0f00000000;
	mul.wide.s32 	%rd63, %r6, 4;
	add.s64 	%rd109, %rd109, %rd63;
	mov.f32 	%f210, %f236;
	@%p15 bra 	$L__BB0_21;
	ld.param.u64 	%rd104, [_Z9sgemv_deviiPKfS0_Pf_param_3];
	cvta.to.global.u64 	%rd64, %rd104;
	add.s64 	%rd66, %rd64, %rd56;
	mul.wide.s32 	%rd67, %r6, 4;
	add.s64 	%rd68, %rd66, %rd67;
	ld.global.nc.f32 	%f210, [%rd68];
	ld.global.nc.f32 	%f248, [%rd109];
	add.s64 	%rd69, %rd109, %rd3;
	ld.global.nc.f32 	%f247, [%rd69];
	add.s64 	%rd70, %rd69, %rd3;
	ld.global.nc.f32 	%f246, [%rd70];
	add.s64 	%rd71, %rd70, %rd3;
	ld.global.nc.f32 	%f245, [%rd71];
$L__BB0_21:
	ld.param.u64 	%rd105, [_Z9sgemv_deviiPKfS0_Pf_param_3];
	cvta.to.global.u64 	%rd72, %rd105;
	mul.wide.u32 	%rd73, %r100, 4;
	add.s64 	%rd74, %rd72, %rd73;
	mul.wide.s32 	%rd75, %r6, 4;
	add.s64 	%rd110, %rd74, %rd75;
	fma.rn.f32 	%f240, %f236, %f6, 0f00000000;
	fma.rn.f32 	%f239, %f236, %f7, 0f00000000;
	fma.rn.f32 	%f238, %f236, %f8, 0f00000000;
	fma.rn.f32 	%f237, %f236, %f9, 0f00000000;
	mov.f32 	%f236, %f210;
	mov.u32 	%r251, %r29;
$L__BB0_22:
	setp.eq.s32 	%p16, %r30, 0;
	@%p16 bra 	$L__BB0_29;
	mul.wide.s32 	%rd81, %r6, 4;
$L__BB0_24:
	ld.param.u32 	%r242, [_Z9sgemv_deviiPKfS0_Pf_param_1];
	shl.b32 	%r122, %r242, 7;
	mul.wide.s32 	%rd76, %r122, 4;
	add.s64 	%rd77, %rd109, %rd76;
	ld.global.nc.f32 	%f54, [%rd77];
	add.s64 	%rd78, %rd77, %rd3;
	ld.global.nc.f32 	%f55, [%rd78];
	add.s64 	%rd79, %rd78, %rd3;
	ld.global.nc.f32 	%f56, [%rd79];
	add.s64 	%rd80, %rd79, %rd3;
	ld.global.nc.f32 	%f57, [%rd80];
	fma.rn.f32 	%f58, %f236, %f248, %f244;
	fma.rn.f32 	%f59, %f236, %f247, %f243;
	fma.rn.f32 	%f60, %f236, %f246, %f242;
	fma.rn.f32 	%f61, %f236, %f245, %f241;
	add.s32 	%r33, %r251, %r6;
	setp.lt.s32 	%p17, %r33, %r242;
	add.s64 	%rd11, %rd110, %rd81;
	add.s64 	%rd12, %rd109, %rd81;
	mov.f32 	%f249, %f236;
	@%p17 bra 	$L__BB0_25;
	bra.uni 	$L__BB0_26;
$L__BB0_25:
	ld.global.nc.f32 	%f249, [%rd11];
	ld.global.nc.f32 	%f248, [%rd12];
	add.s64 	%rd82, %rd12, %rd3;
	ld.global.nc.f32 	%f247, [%rd82];
	add.s64 	%rd83, %rd82, %rd3;
	ld.global.nc.f32 	%f246, [%rd83];
	add.s64 	%rd84, %rd83, %rd3;
	ld.global.nc.f32 	%f245, [%rd84];
$L__BB0_26:
	ld.param.u32 	%r243, [_Z9sgemv_deviiPKfS0_Pf_param_1];
	shl.b32 	%r125, %r243, 7;
	fma.rn.f32 	%f81, %f236, %f54, %f240;
	fma.rn.f32 	%f82, %f236, %f55, %f239;
	fma.rn.f32 	%f83, %f236, %f56, %f238;
	fma.rn.f32 	%f84, %f236, %f57, %f237;
	mul.wide.s32 	%rd85, %r125, 4;
	add.s64 	%rd86, %rd12, %rd85;
	ld.global.nc.f32 	%f85, [%rd86];
	add.s64 	%rd87, %rd86, %rd3;
	ld.global.nc.f32 	%f86, [%rd87];
	add.s64 	%rd88, %rd87, %rd3;
	ld.global.nc.f32 	%f87, [%rd88];
	add.s64 	%rd89, %rd88, %rd3;
	ld.global.nc.f32 	%f88, [%rd89];
	fma.rn.f32 	%f244, %f249, %f248, %f58;
	fma.rn.f32 	%f243, %f249, %f247, %f59;
	fma.rn.f32 	%f242, %f249, %f246, %f60;
	fma.rn.f32 	%f241, %f249, %f245, %f61;
	add.s32 	%r251, %r33, %r6;
	setp.ge.s32 	%p18, %r251, %r243;
	mul.wide.s32 	%rd90, %r6, 4;
	add.s64 	%rd110, %rd11, %rd90;
	add.s64 	%rd109, %rd12, %rd90;
	mov.f32 	%f236, %f249;
	@%p18 bra 	$L__BB0_28;
	ld.global.nc.f32 	%f236, [%rd110];
	ld.global.nc.f32 	%f248, [%rd109];
	add.s64 	%rd91, %rd109, %rd3;
	ld.global.nc.f32 	%f247, [%rd91];
	add.s64 	%rd92, %rd91, %rd3;
	ld.global.nc.f32 	%f246, [%rd92];
	add.s64 	%rd93, %rd92, %rd3;
	ld.global.nc.f32 	%f245, [%rd93];
$L__BB0_28:
	ld.param.u32 	%r244, [_Z9sgemv_deviiPKfS0_Pf_param_1];
	setp.lt.s32 	%p19, %r251, %r244;
	fma.rn.f32 	%f240, %f249, %f85, %f81;
	fma.rn.f32 	%f239, %f249, %f86, %f82;
	fma.rn.f32 	%f238, %f249, %f87, %f83;
	fma.rn.f32 	%f237, %f249, %f88, %f84;
	@%p19 bra 	$L__BB0_24;
$L__BB0_29:
	setp.eq.s32 	%p20, %r5, 0;
	mov.b32 	%r128, %f244;
	shfl.sync.down.b32	%r129|%p21, %r128, 16, 31, -1;
	mov.b32 	%f116, %r129;
	add.f32 	%f117, %f244, %f116;
	mov.b32 	%r130, %f117;
	shfl.sync.down.b32	%r131|%p22, %r130, 8, 31, -1;
	mov.b32 	%f118, %r131;
	add.f32 	%f119, %f117, %f118;
	mov.b32 	%r132, %f119;
	shfl.sync.down.b32	%r133|%p23, %r132, 4, 31, -1;
	mov.b32 	%f120, %r133;
	add.f32 	%f121, %f119, %f120;
	mov.b32 	%r134, %f121;
	shfl.sync.down.b32	%r135|%p24, %r134, 2, 31, -1;
	mov.b32 	%f122, %r135;
	add.f32 	%f123, %f121, %f122;
	mov.b32 	%r136, %f123;
	shfl.sync.down.b32	%r137|%p25, %r136, 1, 31, -1;
	mov.b32 	%f124, %r137;
	add.f32 	%f70, %f123, %f124;
	mov.u32 	%r34, %tid.y;
	shl.b32 	%r138, %r34, 2;
	mov.u32 	%r139, _ZZ9sgemv_deviiPKfS0_PfE13global_result;
	add.s32 	%r35, %r139, %r138;
	@%p20 bra 	$L__BB0_30;
	bra.uni 	$L__BB0_31;
$L__BB0_30:
	cvt.rzi.s32.f32 	%r140, %f70;
	cvt.rn.f32.s32 	%f125, %r140;
	st.shared.f32 	[%r35], %f125;
$L__BB0_31:
	setp.ne.s32 	%p26, %r5, 0;
	mov.b32 	%r141, %f243;
	shfl.sync.down.b32	%r142|%p27, %r141, 16, 31, -1;
	mov.b32 	%f126, %r142;
	add.f32 	%f127, %f243, %f126;
	mov.b32 	%r143, %f127;
	shfl.sync.down.b32	%r144|%p28, %r143, 8, 31, -1;
	mov.b32 	%f128, %r144;
	add.f32 	%f129, %f127, %f128;
	mov.b32 	%r145, %f129;
	shfl.sync.down.b32	%r146|%p29, %r145, 4, 31, -1;
	mov.b32 	%f130, %r146;
	add.f32 	%f131, %f129, %f130;
	mov.b32 	%r147, %f131;
	shfl.sync.down.b32	%r148|%p30, %r147, 2, 31, -1;
	mov.b32 	%f132, %r148;
	add.f32 	%f133, %f131, %f132;
	mov.b32 	%r149, %f133;
	shfl.sync.down.b32	%r150|%p31, %r149, 1, 31, -1;
	mov.b32 	%f134, %r150;
	add.f32 	%f107, %f133, %f134;
	@%p26 bra 	$L__BB0_33;
	cvt.rzi.s32.f32 	%r151, %f107;
	cvt.rn.f32.s32 	%f135, %r151;
	st.shared.f32 	[%r35+128], %f135;
$L__BB0_33:
	setp.ne.s32 	%p32, %r5, 0;
	mov.b32 	%r152, %f242;
	shfl.sync.down.b32	%r153|%p33, %r152, 16, 31, -1;
	mov.b32 	%f136, %r153;
	add.f32 	%f137, %f242, %f136;
	mov.b32 	%r154, %f137;
	shfl.sync.down.b32	%r155|%p34, %r154, 8, 31, -1;
	mov.b32 	%f138, %r155;
	add.f32 	%f139, %f137, %f138;
	mov.b32 	%r156, %f139;
	shfl.sync.down.b32	%r157|%p35, %r156, 4, 31, -1;
	mov.b32 	%f140, %r157;
	add.f32 	%f141, %f139, %f140;
	mov.b32 	%r158, %f141;
	shfl.sync.down.b32	%r159|%p36, %r158, 2, 31, -1;
	mov.b32 	%f142, %r159;
	add.f32 	%f143, %f141, %f142;
	mov.b32 	%r160, %f143;
	shfl.sync.down.b32	%r161|%p37, %r160, 1, 31, -1;
	mov.b32 	%f144, %r161;
	add.f32 	%f108, %f143, %f144;
	@%p32 bra 	$L__BB0_35;
	cvt.rzi.s32.f32 	%r162, %f108;
	cvt.rn.f32.s32 	%f145, %r162;
	st.shared.f32 	[%r35+256], %f145;
$L__BB0_35:
	setp.ne.s32 	%p38, %r5, 0;
	mov.b32 	%r163, %f241;
	shfl.sync.down.b32	%r164|%p39, %r163, 16, 31, -1;
	mov.b32 	%f146, %r164;
	add.f32 	%f147, %f241, %f146;
	mov.b32 	%r165, %f147;
	shfl.sync.down.b32	%r166|%p40, %r165, 8, 31, -1;
	mov.b32 	%f148, %r166;
	add.f32 	%f149, %f147, %f148;
	mov.b32 	%r167, %f149;
	shfl.sync.down.b32	%r168|%p41, %r167, 4, 31, -1;
	mov.b32 	%f150, %r168;
	add.f32 	%f151, %f149, %f150;
	mov.b32 	%r169, %f151;
	shfl.sync.down.b32	%r170|%p42, %r169, 2, 31, -1;
	mov.b32 	%f152, %r170;
	add.f32 	%f153, %f151, %f152;
	mov.b32 	%r171, %f153;
	shfl.sync.down.b32	%r172|%p43, %r171, 1, 31, -1;
	mov.b32 	%f154, %r172;
	add.f32 	%f109, %f153, %f154;
	@%p38 bra 	$L__BB0_37;
	cvt.rzi.s32.f32 	%r173, %f109;
	cvt.rn.f32.s32 	%f155, %r173;
	st.shared.f32 	[%r35+384], %f155;
$L__BB0_37:
	setp.ne.s32 	%p44, %r5, 0;
	mov.b32 	%r174, %f240;
	shfl.sync.down.b32	%r175|%p45, %r174, 16, 31, -1;
	mov.b32 	%f156, %r175;
	add.f32 	%f157, %f240, %f156;
	mov.b32 	%r176, %f157;
	shfl.sync.down.b32	%r177|%p46, %r176, 8, 31, -1;
	mov.b32 	%f158, %r177;
	add.f32 	%f159, %f157, %f158;
	mov.b32 	%r178, %f159;
	shfl.sync.down.b32	%r179|%p47, %r178, 4, 31, -1;
	mov.b32 	%f160, %r179;
	add.f32 	%f161, %f159, %f160;
	mov.b32 	%r180, %f161;
	shfl.sync.down.b32	%r181|%p48, %r180, 2, 31, -1;
	mov.b32 	%f162, %r181;
	add.f32 	%f163, %f161, %f162;
	mov.b32 	%r182, %f163;
	shfl.sync.down.b32	%r183|%p49, %r182, 1, 31, -1;
	mov.b32 	%f164, %r183;
	add.f32 	%f110, %f163, %f164;
	@%p44 bra 	$L__BB0_39;
	cvt.rzi.s32.f32 	%r184, %f110;
	cvt.rn.f32.s32 	%f165, %r184;
	st.shared.f32 	[%r35+512], %f165;
$L__BB0_39:
	setp.ne.s32 	%p50, %r5, 0;
	mov.b32 	%r185, %f239;
	shfl.sync.down.b32	%r186|%p51, %r185, 16, 31, -1;
	mov.b32 	%f166, %r186;
	add.f32 	%f167, %f239, %f166;
	mov.b32 	%r187, %f167;
	shfl.sync.down.b32	%r188|%p52, %r187, 8, 31, -1;
	mov.b32 	%f168, %r188;
	add.f32 	%f169, %f167, %f168;
	mov.b32 	%r189, %f169;
	shfl.sync.down.b32	%r190|%p53, %r189, 4, 31, -1;
	mov.b32 	%f170, %r190;
	add.f32 	%f171, %f169, %f170;
	mov.b32 	%r191, %f171;
	shfl.sync.down.b32	%r192|%p54, %r191, 2, 31, -1;
	mov.b32 	%f172, %r192;
	add.f32 	%f173, %f171, %f172;
	mov.b32 	%r193, %f173;
	shfl.sync.down.b32	%r194|%p55, %r193, 1, 31, -1;
	mov.b32 	%f174, %r194;
	add.f32 	%f111, %f173, %f174;
	@%p50 bra 	$L__BB0_41;
	cvt.rzi.s32.f32 	%r195, %f111;
	cvt.rn.f32.s32 	%f175, %r195;
	st.shared.f32 	[%r35+640], %f175;
$L__BB0_41:
	setp.ne.s32 	%p56, %r5, 0;
	mov.b32 	%r196, %f238;
	shfl.sync.down.b32	%r197|%p57, %r196, 16, 31, -1;
	mov.b32 	%f176, %r197;
	add.f32 	%f177, %f238, %f176;
	mov.b32 	%r198, %f177;
	shfl.sync.down.b32	%r199|%p58, %r198, 8, 31, -1;
	mov.b32 	%f178, %r199;
	add.f32 	%f179, %f177, %f178;
	mov.b32 	%r200, %f179;
	shfl.sync.down.b32	%r201|%p59, %r200, 4, 31, -1;
	mov.b32 	%f180, %r201;
	add.f32 	%f181, %f179, %f180;
	mov.b32 	%r202, %f181;
	shfl.sync.down.b32	%r203|%p60, %r202, 2, 31, -1;
	mov.b32 	%f182, %r203;
	add.f32 	%f183, %f181, %f182;
	mov.b32 	%r204, %f183;
	shfl.sync.down.b32	%r205|%p61, %r204, 1, 31, -1;
	mov.b32 	%f184, %r205;
	add.f32 	%f112, %f183, %f184;
	@%p56 bra 	$L__BB0_43;
	cvt.rzi.s32.f32 	%r206, %f112;
	cvt.rn.f32.s32 	%f185, %r206;
	st.shared.f32 	[%r35+768], %f185;
$L__BB0_43:
	setp.ne.s32 	%p62, %r5, 0;
	mov.b32 	%r207, %f237;
	shfl.sync.down.b32	%r208|%p63, %r207, 16, 31, -1;
	mov.b32 	%f186, %r208;
	add.f32 	%f187, %f237, %f186;
	mov.b32 	%r209, %f187;
	shfl.sync.down.b32	%r210|%p64, %r209, 8, 31, -1;
	mov.b32 	%f188, %r210;
	add.f32 	%f189, %f187, %f188;
	mov.b32 	%r211, %f189;
	shfl.sync.down.b32	%r212|%p65, %r211, 4, 31, -1;
	mov.b32 	%f190, %r212;
	add.f32 	%f191, %f189, %f190;
	mov.b32 	%r213, %f191;
	shfl.sync.down.b32	%r214|%p66, %r213, 2, 31, -1;
	mov.b32 	%f192, %r214;
	add.f32 	%f193, %f191, %f192;
	mov.b32 	%r215, %f193;
	shfl.sync.down.b32	%r216|%p67, %r215, 1, 31, -1;
	mov.b32 	%f194, %r216;
	add.f32 	%f113, %f193, %f194;
	@%p62 bra 	$L__BB0_45;
	cvt.rzi.s32.f32 	%r217, %f113;
	cvt.rn.f32.s32 	%f195, %r217;
	st.shared.f32 	[%r35+896], %f195;
$L__BB0_45:
	mad.lo.s32 	%r260, %r34, %r1, %r5;
	setp.gt.u32 	%p68, %r260, 255;
	bar.sync 	0;
	@%p68 bra 	$L__BB0_52;
	ld.param.u64 	%rd106, [_Z9sgemv_deviiPKfS0_Pf_param_4];
	mov.u32 	%r218, %ctaid.y;
	shl.b32 	%r38, %r218, 8;
	cvta.to.global.u64 	%rd15, %rd106;
	mov.u32 	%r39, %ntid.y;
	mul.lo.s32 	%r40, %r39, %r1;
	add.s32 	%r219, %r260, %r40;
	max.u32 	%r220, %r219, 256;
	setp.lt.u32 	%p69, %r219, 256;
	selp.u32 	%r221, 1, 0, %p69;
	add.s32 	%r222, %r219, %r221;
	sub.s32 	%r223, %r220, %r222;
	div.u32 	%r224, %r223, %r40;
	add.s32 	%r41, %r224, %r221;
	and.b32  	%r225, %r41, 3;
	setp.eq.s32 	%p70, %r225, 3;
	@%p70 bra 	$L__BB0_49;
	add.s32 	%r226, %r41, 1;
	and.b32  	%r227, %r226, 3;
	shl.b32 	%r228, %r260, 2;
	add.s32 	%r253, %r139, %r228;
	shl.b32 	%r43, %r40, 2;
	add.s32 	%r230, %r260, %r38;
	mul.wide.u32 	%rd94, %r230, 4;
	add.s64 	%rd111, %rd15, %rd94;
	mul.wide.u32 	%rd17, %r40, 4;
	neg.s32 	%r252, %r227;
	mad.lo.s32 	%r231, %r39, %r227, %r34;
	mad.lo.s32 	%r260, %r1, %r231, %r5;
$L__BB0_48:
	.pragma "nounroll";
	ld.shared.f32 	%f196, [%r253];
	atom.global.add.f32 	%f197, [%rd111], %f196;
	add.s32 	%r253, %r253, %r43;
	add.s64 	%rd111, %rd111, %rd17;
	add.s32 	%r252, %r252, 1;
	setp.ne.s32 	%p71, %r252, 0;
	@%p71 bra 	$L__BB0_48;
$L__BB0_49:
	setp.lt.u32 	%p72, %r41, 3;
	@%p72 bra 	$L__BB0_52;
	shl.b32 	%r51, %r40, 2;
	shl.b32 	%r232, %r260, 2;
	add.s32 	%r259, %r139, %r232;
	shl.b32 	%r53, %r40, 4;
	shl.b32 	%r54, %r40, 3;
	mul.lo.s32 	%r55, %r40, 12;
	add.s32 	%r255, %r260, %r38;
	add.s32 	%r258, %r255, %r40;
	shl.b32 	%r234, %r40, 1;
	add.s32 	%r257, %r255, %r234;
	mad.lo.s32 	%r256, %r40, 3, %r255;
$L__BB0_51:
	mul.wide.u32 	%rd95, %r255, 4;
	add.s64 	%rd96, %rd15, %rd95;
	ld.shared.f32 	%f198, [%r259];
	atom.global.add.f32 	%f199, [%rd96], %f198;
	mul.wide.u32 	%rd97, %r258, 4;
	add.s64 	%rd98, %rd15, %rd97;
	add.s32 	%r235, %r259, %r51;
	ld.shared.f32 	%f200, [%r235];
	atom.global.add.f32 	%f201, [%rd98], %f200;
	mul.wide.u32 	%rd99, %r257, 4;
	add.s64 	%rd100, %rd15, %rd99;
	add.s32 	%r236, %r259, %r54;
	ld.shared.f32 	%f202, [%r236];
	atom.global.add.f32 	%f203, [%rd100], %f202;
	mul.wide.u32 	%rd101, %r256, 4;
	add.s64 	%rd102, %rd15, %rd101;
	add.s32 	%r237, %r259, %r55;
	ld.shared.f32 	%f204, [%r237];
	atom.global.add.f32 	%f205, [%rd102], %f204;
	add.s32 	%r260, %r260, %r51;
	add.s32 	%r259, %r259, %r53;
	add.s32 	%r258, %r258, %r51;
	add.s32 	%r257, %r257, %r51;
	add.s32 	%r256, %r256, %r51;
	add.s32 	%r255, %r255, %r51;
	setp.lt.u32 	%p73, %r260, 256;
	@%p73 bra 	$L__BB0_51;
$L__BB0_52:
	ret;

}


// ===== COMPILED SASS (sm_100) =====

	.target	sm_100

	.elftype	@"ET_EXEC"


//--------------------- .note.nv.tkinfo           --------------------------
	.section	.note.nv.tkinfo,"",@"SHT_NOTE"
	.sectionflags	@"SHF_NOTE_NV_TKINFO"
	.tkinfo
        /*0018*/ 	.word	0x00000002
        /*0030*/ 	.string	""
        /*0030*/ 	.string	"ptxas"
        /*0030*/ 	.string	"Cuda compilation tools, release 13.0, V13.0.88"
        /*0030*/ 	.string	"Build cuda_13.0.r13.0/compiler.36424714_0"
        /*0030*/ 	.string	"-arch sm_100 -m 64 "



//--------------------- .note.nv.cuinfo           --------------------------
	.section	.note.nv.cuinfo,"",@"SHT_NOTE"
	.sectionflags	@"SHF_NOTE_NV_CUINFO"
        /*0018*/ 	.short	0x0002
        /*001a*/ 	.short	0x0064
        /*001c*/ 	.short	0x0082
	.zero		2


//--------------------- .nv.info                  --------------------------
	.section	.nv.info,"",@"SHT_CUDA_INFO"
	.align	4


	//----- nvinfo : EIATTR_REGCOUNT
	.align		4
        /*0000*/ 	.byte	0x04, 0x2f
        /*0002*/ 	.short	(.L_8 - .L_7)
	.align		4
.L_7:
        /*0004*/ 	.word	index@(_Z9sgemv_deviiPKfS0_Pf)
        /*0008*/ 	.word	0x00000028


	//----- nvinfo : EIATTR_FRAME_SIZE
	.align		4
.L_8:
        /*000c*/ 	.byte	0x04, 0x11
        /*000e*/ 	.short	(.L_10 - .L_9)
	.align		4
.L_9:
        /*0010*/ 	.word	index@(_Z9sgemv_deviiPKfS0_Pf)
        /*0014*/ 	.word	0x00000000


	//----- nvinfo : EIATTR_MIN_STACK_SIZE
	.align		4
.L_10:
        /*0018*/ 	.byte	0x04, 0x12
        /*001a*/ 	.short	(.L_12 - .L_11)
	.align		4
.L_11:
        /*001c*/ 	.word	index@(_Z9sgemv_deviiPKfS0_Pf)
        /*0020*/ 	.word	0x00000000
.L_12:


//--------------------- .nv.compat                --------------------------
	.section	.nv.compat,"",@"SHT_CUDA_COMPAT_INFO"
	.align	4
        /*0000*/ 	.byte	0x02, 0x09, 0x00, 0x00, 0x02, 0x02, 0x01, 0x00, 0x02, 0x05, 0x05, 0x00, 0x03, 0x07, 0x01, 0x01
        /*0010*/ 	.byte	0x02, 0x03, 0x00, 0x00, 0x02, 0x06, 0x01, 0x00, 0x04, 0x0b, 0x08, 0x00, 0x09, 0x00, 0x00, 0x00
        /*0020*/ 	.byte	0x00, 0x00, 0x00, 0x00


//--------------------- .nv.info._Z9sgemv_deviiPKfS0_Pf --------------------------
	.section	.nv.info._Z9sgemv_deviiPKfS0_Pf,"",@"SHT_CUDA_INFO"
	.sectionflags	@""
	.align	4


	//----- nvinfo : EIATTR_CUDA_API_VERSION
	.align		4
        /*0000*/ 	.byte	0x04, 0x37
        /*0002*/ 	.short	(.L_14 - .L_13)
.L_13:
        /*0004*/ 	.word	0x00000082


	//----- nvinfo : EIATTR_KPARAM_INFO
	.align		4
.L_14:
        /*0008*/ 	.byte	0x04, 0x17
        /*000a*/ 	.short	(.L_16 - .L_15)
.L_15:
        /*000c*/ 	.word	0x00000000
        /*0010*/ 	.short	0x0004
        /*0012*/ 	.short	0x0018
        /*0014*/ 	.byte	0x00, 0xf5, 0x21, 0x00


	//----- nvinfo : EIATTR_KPARAM_INFO
	.align		4
.L_16:
        /*0018*/ 	.byte	0x04, 0x17
        /*001a*/ 	.short	(.L_18 - .L_17)
.L_17:
        /*001c*/ 	.word	0x00000000
        /*0020*/ 	.short	0x0003
        /*0022*/ 	.short	0x0010
        /*0024*/ 	.byte	0x00, 0xf5, 0x21, 0x00


	//----- nvinfo : EIATTR_KPARAM_INFO
	.align		4
.L_18:
        /*0028*/ 	.byte	0x04, 0x17
        /*002a*/ 	.short	(.L_20 - .L_19)
.L_19:
        /*002c*/ 	.word	0x00000000
        /*0030*/ 	.short	0x0002
        /*0032*/ 	.short	0x0008
        /*0034*/ 	.byte	0x00, 0xf5, 0x21, 0x00


	//----- nvinfo : EIATTR_KPARAM_INFO
	.align		4
.L_20:
        /*0038*/ 	.byte	0x04, 0x17
        /*003a*/ 	.short	(.L_22 - .L_21)
.L_21:
        /*003c*/ 	.word	0x00000000
        /*0040*/ 	.short	0x0001
        /*0042*/ 	.short	0x0004
        /*0044*/ 	.byte	0x00, 0xf0, 0x11, 0x00


	//----- nvinfo : EIATTR_KPARAM_INFO
	.align		4
.L_22:
        /*0048*/ 	.byte	0x04, 0x17
        /*004a*/ 	.short	(.L_24 - .L_23)
.L_23:
        /*004c*/ 	.word	0x00000000
        /*0050*/ 	.short	0x0000
        /*0052*/ 	.short	0x0000
        /*0054*/ 	.byte	0x00, 0xf0, 0x11, 0x00


	//----- nvinfo : EIATTR_SPARSE_MMA_MASK
	.align		4
.L_24:
        /*0058*/ 	.byte	0x03, 0x50
        /*005a*/ 	.short	0x0000


	//----- nvinfo : EIATTR_MAXREG_COUNT
	.align		4
        /*005c*/ 	.byte	0x03, 0x1b
        /*005e*/ 	.short	0x00ff


	//----- nvinfo : EIATTR_NUM_BARRIERS
	.align		4
        /*0060*/ 	.byte	0x02, 0x4c
        /*0062*/ 	.byte	0x01
	.zero		1


	//----- nvinfo : EIATTR_EXTERNS
	.align		4
        /*0064*/ 	.byte	0x04, 0x0f
        /*0066*/ 	.short	(.L_26 - .L_25)


	//   ....[0]....
	.align		4
.L_25:
        /*0068*/ 	.word	index@(__assertfail)


	//----- nvinfo : EIATTR_MERCURY_ISA_VERSION
	.align		4
.L_26:
        /*006c*/ 	.byte	0x03, 0x5f
        /*006e*/ 	.short	0x0101


	//----- nvinfo : EIATTR_COOP_GROUP_MASK_REGIDS
	.align		4
        /*0070*/ 	.byte	0x04, 0x29
        /*0072*/ 	.short	(.L_28 - .L_27)


	//   ....[0]....
.L_27:
        /*0074*/ 	.word	0xffffffff


	//   ....[1]....
        /*0078*/ 	.word	0xffffffff


	//   ....[2]....
        /*007c*/ 	.word	0xffffffff


	//   ....[3]....
        /*0080*/ 	.word	0xffffffff


	//   ....[4]....
        /*0084*/ 	.word	0xffffffff


	//   ....[5]....
        /*0088*/ 	.word	0xffffffff


	//   ....[6]....
        /*008c*/ 	.word	0xffffffff


	//   ....[7]....
        /*0090*/ 	.word	0xffffffff


	//   ....[8]....
        /*0094*/ 	.word	0xffffffff


	//   ....[9]....
        /*0098*/ 	.word	0xffffffff


	//   ....[10]....
        /*009c*/ 	.word	0xffffffff


	//   ....[11]....
        /*00a0*/ 	.word	0xffffffff


	//   ....[12]....
        /*00a4*/ 	.word	0xffffffff


	//   ....[13]....
        /*00a8*/ 	.word	0xffffffff


	//   ....[14]....
        /*00ac*/ 	.word	0xffffffff


	//   ....[15]....
        /*00b0*/ 	.word	0xffffffff


	//   ....[16]....
        /*00b4*/ 	.word	0xffffffff


	//   ....[17]....
        /*00b8*/ 	.word	0xffffffff


	//   ....[18]....
        /*00bc*/ 	.word	0xffffffff


	//   ....[19]....
        /*00c0*/ 	.word	0xffffffff


	//   ....[20]....
        /*00c4*/ 	.word	0xffffffff


	//   ....[21]....
        /*00c8*/ 	.word	0xffffffff


	//   ....[22]....
        /*00cc*/ 	.word	0xffffffff


	//   ....[23]....
        /*00d0*/ 	.word	0xffffffff


	//   ....[24]....
        /*00d4*/ 	.word	0xffffffff


	//   ....[25]....
        /*00d8*/ 	.word	0xffffffff


	//   ....[26]....
        /*00dc*/ 	.word	0xffffffff


	//   ....[27]....
        /*00e0*/ 	.word	0xffffffff


	//   ....[28]....
        /*00e4*/ 	.word	0xffffffff


	//   ....[29]....
        /*00e8*/ 	.word	0xffffffff


	//   ....[30]....
        /*00ec*/ 	.word	0xffffffff


	//   ....[31]....
        /*00f0*/ 	.word	0xffffffff


	//   ....[32]....
        /*00f4*/ 	.word	0xffffffff


	//   ....[33]....
        /*00f8*/ 	.word	0xffffffff


	//   ....[34]....
        /*00fc*/ 	.word	0xffffffff


	//   ....[35]....
        /*0100*/ 	.word	0xffffffff


	//   ....[36]....
        /*0104*/ 	.word	0xffffffff


	//   ....[37]....
        /*0108*/ 	.word	0xffffffff


	//   ....[38]....
        /*010c*/ 	.word	0xffffffff


	//   ....[39]....
        /*0110*/ 	.word	0xffffffff


	//   ....[40]....
        /*0114*/ 	.word	0x0500000f


	//   ....[41]....
        /*0118*/ 	.word	0x0500000f


	//   ....[42]....
        /*011c*/ 	.word	0x0500000f


	//   ....[43]....
        /*0120*/ 	.word	0x0500000f


	//   ....[44]....
        /*0124*/ 	.word	0x0500000f


	//   ....[45]....
        /*0128*/ 	.word	0x0500000f


	//   ....[46]....
        /*012c*/ 	.word	0x0500000f


	//   ....[47]....
        /*0130*/ 	.word	0x0500000f


	//   ....[48]....
        /*0134*/ 	.word	0x0500000f


	//   ....[49]....
        /*0138*/ 	.word	0x0500000f


	//   ....[50]....
        /*013c*/ 	.word	0x0500000f


	//   ....[51]....
        /*0140*/ 	.word	0x0500000f


	//   ....[52]....
        /*0144*/ 	.word	0x0500000f


	//   ....[53]....
        /*0148*/ 	.word	0x0500000f


	//   ....[54]....
        /*014c*/ 	.word	0x0500000f


	//   ....[55]....
        /*0150*/ 	.word	0x0500000f


	//   ....[56]....
        /*0154*/ 	.word	0x0500000f


	//   ....[57]....
        /*0158*/ 	.word	0x0500000f


	//   ....[58]....
        /*015c*/ 	.word	0x0500000f


	//   ....[59]....
        /*0160*/ 	.word	0x0500000f


	//   ....[60]....
        /*0164*/ 	.word	0x0500000f


	//   ....[61]....
        /*0168*/ 	.word	0x0500000f


	//   ....[62]....
        /*016c*/ 	.word	0x0500000f


	//   ....[63]....
        /*0170*/ 	.word	0x0500000f


	//   ....[64]....
        /*0174*/ 	.word	0x0500000f


	//   ....[65]....
        /*0178*/ 	.word	0x0500000f


	//   ....[66]....
        /*017c*/ 	.word	0x0500000f


	//   ....[67]....
        /*0180*/ 	.word	0x0500000f


	//   ....[68]....
        /*0184*/ 	.word	0x0500000f


	//   ....[69]....
        /*0188*/ 	.word	0x0500000f


	//   ....[70]....
        /*018c*/ 	.word	0x0500000f


	//   ....[71]....
        /*0190*/ 	.word	0x0500000f


	//   ....[72]....
        /*0194*/ 	.word	0x0500000f


	//   ....[73]....
        /*0198*/ 	.word	0x0500000f


	//   ....[74]....
        /*019c*/ 	.word	0x0500000f


	//   ....[75]....
        /*01a0*/ 	.word	0x0500000f


	//   ....[76]....
        /*01a4*/ 	.word	0x0500000f


	//   ....[77]....
        /*01a8*/ 	.word	0x0500000f


	//   ....[78]....
        /*01ac*/ 	.word	0x0500000f


	//   ....[79]....
        /*01b0*/ 	.word	0x0500000f


	//----- nvinfo : EIATTR_COOP_GROUP_INSTR_OFFSETS
	.align		4
.L_28:
        /*01b4*/ 	.byte	0x04, 0x28
        /*01b6*/ 	.short	(.L_30 - .L_29)


	//   ....[0]....
.L_29:
        /*01b8*/ 	.word	0x00001840


	//   ....[1]....
        /*01bc*/ 	.word	0x00001860


	//   ....[2]....
        /*01c0*/ 	.word	0x00001870


	//   ....[3]....
        /*01c4*/ 	.word	0x00001880


	//   ....[4]....
        /*01c8*/ 	.word	0x00001890


	//   ....[5]....
        /*01cc*/ 	.word	0x000018a0


	//   ....[6]....
        /*01d0*/ 	.word	0x000018e0


	//   ....[7]....
        /*01d4*/ 	.word	0x00001900


	//   ....[8]....
        /*01d8*/ 	.word	0x00001920


	//   ....[9]....
        /*01dc*/ 	.word	0x00001940


	//   ....[10]....
        /*01e0*/ 	.word	0x00001960


	//   ....[11]....
        /*01e4*/ 	.word	0x00001970


	//   ....[12]....
        /*01e8*/ 	.word	0x00001990


	//   ....[13]....
        /*01ec*/ 	.word	0x000019b0


	//   ....[14]....
        /*01f0*/ 	.word	0x000019d0


	//   ....[15]....
        /*01f4*/ 	.word	0x000019f0


	//   ....[16]....
        /*01f8*/ 	.word	0x00001a10


	//   ....[17]....
        /*01fc*/ 	.word	0x00001a30


	//   ....[18]....
        /*0200*/ 	.word	0x00001a50


	//   ....[19]....
        /*0204*/ 	.word	0x00001a70


	//   ....[20]....
        /*0208*/ 	.word	0x00001a90


	//   ....[21]....
        /*020c*/ 	.word	0x00001ab0


	//   ....[22]....
        /*0210*/ 	.word	0x00001ad0


	//   ....[23]....
        /*0214*/ 	.word	0x00001af0


	//   ....[24]....
        /*0218*/ 	.word	0x00001b00


	//   ....[25]....
        /*021c*/ 	.word	0x00001b30


	//   ....[26]....
        /*0220*/ 	.word	0x00001b50


	//   ....[27]....
        /*0224*/ 	.word	0x00001b70


	//   ....[28]....
        /*0228*/ 	.word	0x00001b90


	//   ....[29]....
        /*022c*/ 	.word	0x00001bb0


	//   ....[30]....
        /*0230*/ 	.word	0x00001bd0


	//   ....[31]....
        /*0234*/ 	.word	0x00001be0


	//   ....[32]....
        /*0238*/ 	.word	0x00001c00


	//   ....[33]....
        /*023c*/ 	.word	0x00001c30


	//   ....[34]....
        /*0240*/ 	.word	0x00001c50


	//   ....[35]....
        /*0244*/ 	.word	0x00001c70


	//   ....[36]....
        /*0248*/ 	.word	0x00001c90


	//   ....[37]....
        /*024c*/ 	.word	0x00001cb0


	//   ....[38]....
        /*0250*/ 	.word	0x00001cf0


	//   ....[39]....
        /*0254*/ 	.word	0x00001e00


	//   ....[40]....
        /*0258*/ 	.word	0x00002570


	//   ....[41]....
        /*025c*/ 	.word	0x000025d0


	//   ....[42]....
        /*0260*/ 	.word	0x00002640


	//   ....[43]....
        /*0264*/ 	.word	0x000026b0


	//   ....[44]....
        /*0268*/ 	.word	0x00002720


	//   ....[45]....
        /*026c*/ 	.word	0x00002780


	//   ....[46]....
        /*0270*/ 	.word	0x00002810


	//   ....[47]....
        /*0274*/ 	.word	0x00002880


	//   ....[48]....
        /*0278*/ 	.word	0x000028f0


	//   ....[49]....
        /*027c*/ 	.word	0x00002960


	//   ....[50]....
        /*0280*/ 	.word	0x000029c0


	//   ....[51]....
        /*0284*/ 	.word	0x00002a70


	//   ....[52]....
        /*0288*/ 	.word	0x00002ae0


	//   ....[53]....
        /*028c*/ 	.word	0x00002b50


	//   ....[54]....
        /*0290*/ 	.word	0x00002bc0


	//   ....[55]....
        /*0294*/ 	.word	0x00002c20


	//   ....[56]....
        /*0298*/ 	.word	0x00002cb0


	//   ....[57]....
        /*029c*/ 	.word	0x00002d20


	//   ....[58]....
        /*02a0*/ 	.word	0x00002d90


	//   ....[59]....
        /*02a4*/ 	.word	0x00002e00


	//   ....[60]....
        /*02a8*/ 	.word	0x00002e60


	//   ....[61]....
        /*02ac*/ 	.word	0x00002f00


	//   ....[62]....
        /*02b0*/ 	.word	0x00002f70


	//   ....[63]....
        /*02b4*/ 	.word	0x00002fe0


	//   ....[64]....
        /*02b8*/ 	.word	0x00003050


	//   ....[65]....
        /*02bc*/ 	.word	0x000030b0


	//   ....[66]....
        /*02c0*/ 	.word	0x00003150


	//   ....[67]....
        /*02c4*/ 	.word	0x000031d0


	//   ....[68]....
        /*02c8*/ 	.word	0x00003240


	//   ....[69]....
        /*02cc*/ 	.word	0x000032b0


	//   ....[70]....
        /*02d0*/ 	.word	0x00003310


	//   ....[71]....
        /*02d4*/ 	.word	0x000033a0


	//   ....[72]....
        /*02d8*/ 	.word	0x00003410


	//   ....[73]....
        /*02dc*/ 	.word	0x00003480


	//   ....[74]....
        /*02e0*/ 	.word	0x000034f0


	//   ....[75]....
        /*02e4*/ 	.word	0x00003550


	//   ....[76]....
        /*02e8*/ 	.word	0x000035f0


	//   ....[77]....
        /*02ec*/ 	.word	0x00003650


	//   ....[78]....
        /*02f0*/ 	.word	0x000036b0


	//   ....[79]....
        /*02f4*/ 	.word	0x000037a0


	//----- nvinfo : EIATTR_VRC_CTA_INIT_COUNT
	.align		4
.L_30:
        /*02f8*/ 	.byte	0x02, 0x4a
	.zero		1
	.zero		1


	//----- nvinfo : EIATTR_SYSCALL_OFFSETS
	.align		4
        /*02fc*/ 	.byte	0x04, 0x46
        /*02fe*/ 	.short	(.L_32 - .L_31)


	//   ....[0]....
.L_31:
        /*0300*/ 	.word	0x00000130


	//   ....[1]....
        /*0304*/ 	.word	0x00000260


	//   ....[2]....
        /*0308*/ 	.word	0x00000390


	//   ....[3]....
        /*030c*/ 	.word	0x000004c0


	//   ....[4]....
        /*0310*/ 	.word	0x000005f0


	//----- nvinfo : EIATTR_EXIT_INSTR_OFFSETS
	.align		4
.L_32:
        /*0314*/ 	.byte	0x04, 0x1c
        /*0316*/ 	.short	(.L_34 - .L_33)


	//   ....[0]....
.L_33:
        /*0318*/ 	.word	0x00001f60


	//   ....[1]....
        /*031c*/ 	.word	0x000022b0


	//   ....[2]....
        /*0320*/ 	.word	0x00002510


	//----- nvinfo : EIATTR_CRS_STACK_SIZE
	.align		4
.L_34:
        /*0324*/ 	.byte	0x04, 0x1e
        /*0326*/ 	.short	(.L_36 - .L_35)
.L_35:
        /*0328*/ 	.word	0x00000000


	//----- nvinfo : EIATTR_CBANK_PARAM_SIZE
	.align		4
.L_36:
        /*032c*/ 	.byte	0x03, 0x19
        /*032e*/ 	.short	0x0020


	//----- nvinfo : EIATTR_PARAM_CBANK
	.align		4
        /*0330*/ 	.byte	0x04, 0x0a
        /*0332*/ 	.short	(.L_38 - .L_37)
	.align		4
.L_37:
        /*0334*/ 	.word	index@(.nv.constant0._Z9sgemv_deviiPKfS0_Pf)
        /*0338*/ 	.short	0x0380
        /*033a*/ 	.short	0x0020


	//----- nvinfo : EIATTR_SW_WAR
	.align		4
.L_38:
        /*033c*/ 	.byte	0x04, 0x36
        /*033e*/ 	.short	(.L_40 - .L_39)
.L_39:
        /*0340*/ 	.word	0x00000008
.L_40:


//--------------------- .nv.callgraph             --------------------------
	.section	.nv.callgraph,"",@"SHT_CUDA_CALLGRAPH"
	.align	4
	.sectionentsize	8
	.align		4
        /*0000*/ 	.word	0x00000000
	.align		4
        /*0004*/ 	.word	0xffffffff
	.align		4
        /*0008*/ 	.word	index@(_Z9sgemv_deviiPKfS0_Pf)
	.align		4
        /*000c*/ 	.word	index@(__assertfail)
	.align		4
        /*0010*/ 	.word	0x00000000
	.align		4
        /*0014*/ 	.word	0xfffffffe
	.align		4
        /*0018*/ 	.word	0x00000000
	.align		4
        /*001c*/ 	.word	0xfffffffd
	.align		4
        /*0020*/ 	.word	0x00000000
	.align		4
        /*0024*/ 	.word	0xfffffffc


//--------------------- .nv.constant4             --------------------------
	.section	.nv.constant4,"a",@progbits
	.align	8
	.align		8
.nv.constant4:
        /*0000*/ 	.dword	__assertfail
	.align		8
        /*0008*/ 	.dword	__unnamed_1
	.align		8
        /*0010*/ 	.dword	$str
	.align		8
        /*0018*/ 	.dword	$str$1
	.align		8
        /*0020*/ 	.dword	$str$2
	.align		8
        /*0028*/ 	.dword	$str$3
	.align		8
        /*0030*/ 	.dword	$str$4
	.align		8
        /*0038*/ 	.dword	$str$5


//--------------------- .text._Z9sgemv_deviiPKfS0_Pf --------------------------
	.section	.text._Z9sgemv_deviiPKfS0_Pf,"ax",@progbits
	.align	128
        .global         _Z9sgemv_deviiPKfS0_Pf
        .type           _Z9sgemv_deviiPKfS0_Pf,@function
        .size           _Z9sgemv_deviiPKfS0_Pf,(.L_x_63 - _Z9sgemv_deviiPKfS0_Pf)
        .other          _Z9sgemv_deviiPKfS0_Pf,@"STO_CUDA_ENTRY STV_DEFAULT"
_Z9sgemv_deviiPKfS0_Pf:
.text._Z9sgemv_deviiPKfS0_Pf:
[----:B------:R-:W0:Y:S01]  /*0000*/  LDC R1, c[0x0][0x37c] ;  /* 0x0000df00ff017b82 */ /* 0x000e220000000800 */
[----:B------:R-:W1:Y:S02]  /*0010*/  LDCU UR4, c[0x0][0x378] ;  /* 0x00006f00ff0477ac */ /* 0x000e640008000800 */
[----:B-1----:R-:W-:-:S09]  /*0020*/  UISETP.NE.AND UP0, UPT, UR4, 0x1, UPT ;  /* 0x000000010400788c */ /* 0x002fd2000bf05270 */
[----:B------:R-:W-:Y:S05]  /*0030*/  BRA.U !UP0, `(.L_x_0) ;  /* 0x0000000108407547 */ /* 0x000fea000b800000 */
[----:B------:R-:W-:Y:S01]  /*0040*/  MOV R0, 0x0 ;  /* 0x0000000000007802 */ /* 0x000fe20000000f00 */
[----:B------:R-:W1:Y:S01]  /*0050*/  LDCU.64 UR4, c[0x4][0x10] ;  /* 0x01000200ff0477ac */ /* 0x000e620008000a00 */
[----:B------:R-:W-:Y:S02]  /*0060*/  HFMA2 R8, -RZ, RZ, 0, 1.1920928955078125e-06 ;  /* 0x00000014ff087431 */ /* 0x000fe400000001ff */
[----:B------:R-:W-:Y:S01]  /*0070*/  IMAD.MOV.U32 R12, RZ, RZ, 0x1 ;  /* 0x00000001ff0c7424 */ /* 0x000fe200078e00ff */
[----:B------:R2:W3:Y:S01]  /*0080*/  LDC.64 R2, c[0x4][R0] ;  /* 0x0100000000027b82 */ /* 0x0004e20000000a00 */
[----:B------:R-:W4:Y:S01]  /*0090*/  LDCU.64 UR6, c[0x4][0x18] ;  /* 0x01000300ff0677ac */ /* 0x000f220008000a00 */
[----:B------:R-:W-:Y:S01]  /*00a0*/  MOV R13, RZ ;  /* 0x000000ff000d7202 */ /* 0x000fe20000000f00 */
[----:B------:R-:W5:Y:S01]  /*00b0*/  LDCU.64 UR8, c[0x4][0x8] ;  /* 0x01000100ff0877ac */ /* 0x000f620008000a00 */
[----:B-1----:R-:W-:Y:S01]  /*00c0*/  MOV R4, UR4 ;  /* 0x0000000400047c02 */ /* 0x002fe20008000f00 */
[----:B------:R-:W-:Y:S01]  /*00d0*/  IMAD.U32 R5, RZ, RZ, UR5 ;  /* 0x00000005ff057e24 */ /* 0x000fe2000f8e00ff */
[----:B----4-:R-:W-:Y:S01]  /*00e0*/  MOV R6, UR6 ;  /* 0x0000000600067c02 */ /* 0x010fe20008000f00 */
[----:B------:R-:W-:Y:S01]  /*00f0*/  IMAD.U32 R7, RZ, RZ, UR7 ;  /* 0x00000007ff077e24 */ /* 0x000fe2000f8e00ff */
[----:B-----5:R-:W-:Y:S01]  /*0100*/  MOV R10, UR8 ;  /* 0x00000008000a7c02 */ /* 0x020fe20008000f00 */
[----:B--2---:R-:W-:-:S07]  /*0110*/  IMAD.U32 R11, RZ, RZ, UR9 ;  /* 0x00000009ff0b7e24 */ /* 0x004fce000f8e00ff */
[----:B------:R-:W-:-:S07]  /*0120*/  LEPC R20, `(.L_x_0) ;  /* 0x000000001014794e */ /* 0x000fce0000000000 */
[----:B0--3--:R-:W-:Y:S05]  /*0130*/  CALL.ABS.NOINC R2 ;  /* 0x0000000002007343 */ /* 0x009fea0003c00000 */
.L_x_0:
[----:B------:R-:W1:Y:S02]  /*0140*/  LDC R16, c[0x0][0x360] ;  /* 0x0000d800ff107b82 */ /* 0x000e640000000800 */
[----:B-1----:R-:W-:-:S13]  /*0150*/  ISETP.NE.AND P0, PT, R16, 0x20, PT ;  /* 0x000000201000780c */ /* 0x002fda0003f05270 */
[----:B------:R-:W-:Y:S05]  /*0160*/  @!P0 BRA `(.L_x_1) ;  /* 0x0000000000408947 */ /* 0x000fea0003800000 */
[----:B------:R-:W-:Y:S01]  /*0170*/  MOV R0, 0x0 ;  /* 0x0000000000007802 */ /* 0x000fe20000000f00 */
[----:B------:R-:W1:Y:S01]  /*0180*/  LDCU.64 UR4, c[0x4][0x20] ;  /* 0x01000400ff0477ac */ /* 0x000e620008000a00 */
[----:B------:R-:W-:Y:S02]  /*0190*/  HFMA2 R12, -RZ, RZ, 0, 5.9604644775390625e-08 ;  /* 0x00000001ff0c7431 */ /* 0x000fe400000001ff */
[----:B------:R-:W-:Y:S01]  /*01a0*/  IMAD.MOV.U32 R8, RZ, RZ, 0x15 ;  /* 0x00000015ff087424 */ /* 0x000fe200078e00ff */
[----:B------:R2:W3:Y:S01]  /*01b0*/  LDC.64 R2, c[0x4][R0] ;  /* 0x0100000000027b82 */ /* 0x0004e20000000a00 */
[----:B------:R-:W4:Y:S01]  /*01c0*/  LDCU.64 UR6, c[0x4][0x18] ;  /* 0x01000300ff0677ac */ /* 0x000f220008000a00 */
[----:B------:R-:W-:Y:S01]  /*01d0*/  IMAD.MOV.U32 R13, RZ, RZ, RZ ;  /* 0x000000ffff0d7224 */ /* 0x000fe200078e00ff */
[----:B------:R-:W5:Y:S01]  /*01e0*/  LDCU.64 UR8, c[0x4][0x8] ;  /* 0x01000100ff0877ac */ /* 0x000f620008000a00 */
[----:B-1----:R-:W-:Y:S01]  /*01f0*/  IMAD.U32 R4, RZ, RZ, UR4 ;  /* 0x00000004ff047e24 */ /* 0x002fe2000f8e00ff */
[----:B------:R-:W-:Y:S01]  /*0200*/  MOV R5, UR5 ;  /* 0x0000000500057c02 */ /* 0x000fe20008000f00 */
[----:B----4-:R-:W-:Y:S01]  /*0210*/  IMAD.U32 R6, RZ, RZ, UR6 ;  /* 0x00000006ff067e24 */ /* 0x010fe2000f8e00ff */
[----:B------:R-:W-:Y:S01]  /*0220*/  MOV R7, UR7 ;  /* 0x0000000700077c02 */ /* 0x000fe20008000f00 */
[----:B-----5:R-:W-:Y:S01]  /*0230*/  IMAD.U32 R10, RZ, RZ, UR8 ;  /* 0x00000008ff0a7e24 */ /* 0x020fe2000f8e00ff */
[----:B--2---:R-:W-:-:S07]  /*0240*/  MOV R11, UR9 ;  /* 0x00000009000b7c02 */ /* 0x004fce0008000f00 */
[----:B------:R-:W-:-:S07]  /*0250*/  LEPC R20, `(.L_x_1) ;  /* 0x000000001014794e */ /* 0x000fce0000000000 */
[----:B0--3--:R-:W-:Y:S05]  /*0260*/  CALL.ABS.NOINC R2 ;  /* 0x0000000002007343 */ /* 0x009fea0003c00000 */
.L_x_1:
[----:B------:R-:W1:Y:S02]  /*0270*/  LDC R17, c[0x0][0x364] ;  /* 0x0000d900ff117b82 */ /* 0x000e640000000800 */
[----:B-1----:R-:W-:-:S13]  /*0280*/  ISETP.NE.AND P0, PT, R17, 0x20, PT ;  /* 0x000000201100780c */ /* 0x002fda0003f05270 */
[----:B------:R-:W-:Y:S05]  /*0290*/  @!P0 BRA `(.L_x_2) ;  /* 0x0000000000408947 */ /* 0x000fea0003800000 */
[----:B------:R-:W-:Y:S01]  /*02a0*/  MOV R0, 0x0 ;  /* 0x0000000000007802 */ /* 0x000fe20000000f00 */
[----:B------:R-:W1:Y:S01]  /*02b0*/  LDCU.64 UR4, c[0x4][0x28] ;  /* 0x01000500ff0477ac */ /* 0x000e620008000a00 */
[----:B------:R-:W-:Y:S02]  /*02c0*/  HFMA2 R8, -RZ, RZ, 0, 1.31130218505859375e-06 ;  /* 0x00000016ff087431 */ /* 0x000fe400000001ff */
        /* <DEDUP_REMOVED lines=13> */
.L_x_2:
[----:B------:R-:W1:Y:S02]  /*03a0*/  LDCU UR4, c[0x0][0x380] ;  /* 0x00007000ff0477ac */ /* 0x000e640008000800 */
[----:B-1----:R-:W-:-:S09]  /*03b0*/  ULOP3.LUT UP0, URZ, UR4, 0x1f, URZ, 0xc0, !UPT ;  /* 0x0000001f04ff7892 */ /* 0x002fd2000f80c0ff */
[----:B------:R-:W-:Y:S05]  /*03c0*/  BRA.U !UP0, `(.L_x_3) ;  /* 0x0000000108407547 */ /* 0x000fea000b800000 */
        /* <DEDUP_REMOVED lines=16> */
.L_x_3:
[----:B------:R-:W1:Y:S02]  /*04d0*/  LDCU UR4, c[0x0][0x384] ;  /* 0x00007080ff0477ac */ /* 0x000e640008000800 */
[----:B-1----:R-:W-:-:S09]  /*04e0*/  ULOP3.LUT UP0, URZ, UR4, 0x1f, URZ, 0xc0, !UPT ;  /* 0x0000001f04ff7892 */ /* 0x002fd2000f80c0ff */
[----:B------:R-:W-:Y:S05]  /*04f0*/  BRA.U !UP0, `(.L_x_4) ;  /* 0x0000000108407547 */ /* 0x000fea000b800000 */
[----:B------:R-:W-:Y:S01]  /*0500*/  MOV R0, 0x0 ;  /* 0x0000000000007802 */ /* 0x000fe20000000f00 */
[----:B------:R-:W1:Y:S01]  /*0510*/  LDCU.64 UR4, c[0x4][0x38] ;  /* 0x01000700ff0477ac */ /* 0x000e620008000a00 */
[----:B------:R-:W-:Y:S02]  /*0520*/  HFMA2 R8, -RZ, RZ, 0, 1.430511474609375e-06 ;  /* 0x00000018ff087431 */ /* 0x000fe400000001ff */
        /* <DEDUP_REMOVED lines=13> */
.L_x_4:
[----:B------:R-:W1:Y:S01]  /*0600*/  S2R R0, SR_TID.Y ;  /* 0x0000000000007919 */ /* 0x000e620000002200 */
[----:B------:R-:W2:Y:S01]  /*0610*/  LDC R11, c[0x0][0x370] ;  /* 0x0000dc00ff0b7b82 */ /* 0x000ea20000000800 */
[----:B------:R-:W-:Y:S01]  /*0620*/  BSSY.RECONVERGENT B0, `(.L_x_5) ;  /* 0x0000045000007945 */ /* 0x000fe20003800200 */
[----:B------:R-:W1:Y:S01]  /*0630*/  S2R R3, SR_TID.X ;  /* 0x0000000000037919 */ /* 0x000e620000002100 */
[----:B------:R-:W3:Y:S05]  /*0640*/  S2R R5, SR_CTAID.Y ;  /* 0x0000000000057919 */ /* 0x000eea0000002600 */
[----:B------:R-:W4:Y:S01]  /*0650*/  LDC.64 R18, c[0x0][0x358] ;  /* 0x0000d600ff127b82 */ /* 0x000f220000000a00 */
[----:B--2---:R-:W-:-:S02]  /*0660*/  IMAD.SHL.U32 R11, R11, 0x20, RZ ;  /* 0x000000200b0b7824 */ /* 0x004fc400078e00ff */
[----:B-1----:R-:W-:-:S05]  /*0670*/  IMAD R4, R16, R0, R3 ;  /* 0x0000000010047224 */ /* 0x002fca00078e0203 */
[----:B------:R-:W-:-:S13]  /*0680*/  ISETP.GT.U32.AND P0, PT, R4, 0xff, PT ;  /* 0x000000ff0400780c */ /* 0x000fda0003f04070 */
[----:B---34-:R-:W-:Y:S05]  /*0690*/  @P0 BRA `(.L_x_6) ;  /* 0x0000000000f40947 */ /* 0x018fea0003800000 */
[----:B------:R-:W-:Y:S01]  /*06a0*/  IMAD R2, R16, R17, RZ ;  /* 0x0000001110027224 */ /* 0x000fe200078e02ff */
[----:B------:R-:W-:Y:S03]  /*06b0*/  BSSY.RECONVERGENT B1, `(.L_x_7) ;  /* 0x000002b000017945 */ /* 0x000fe60003800200 */
[----:B------:R-:W1:Y:S01]  /*06c0*/  I2F.U32.RP R12, R2 ;  /* 0x00000002000c7306 */ /* 0x000e620000209000 */
[----:B------:R-:W-:Y:S01]  /*06d0*/  IADD3 R8, PT, PT, R4, R2, RZ ;  /* 0x0000000204087210 */ /* 0x000fe20007ffe0ff */
[----:B------:R-:W-:Y:S01]  /*06e0*/  IMAD.MOV R13, RZ, RZ, -R2 ;  /* 0x000000ffff0d7224 */ /* 0x000fe200078e0a02 */
[----:B------:R-:W-:Y:S02]  /*06f0*/  ISETP.NE.U32.AND P2, PT, R2, RZ, PT ;  /* 0x000000ff0200720c */ /* 0x000fe40003f45070 */
[C---:B------:R-:W-:Y:S02]  /*0700*/  ISETP.GE.U32.AND P0, PT, R8.reuse, 0x100, PT ;  /* 0x000001000800780c */ /* 0x040fe40003f06070 */
[----:B------:R-:W-:-:S02]  /*0710*/  VIMNMX.U32 R9, PT, PT, R8, 0x100, !PT ;  /* 0x0000010008097848 */ /* 0x000fc40007fe0000 */
[----:B------:R-:W-:-:S04]  /*0720*/  SEL R10, RZ, 0x1, P0 ;  /* 0x00000001ff0a7807 */ /* 0x000fc80000000000 */
[----:B------:R-:W-:Y:S01]  /*0730*/  IADD3 R9, PT, PT, R9, -R8, -R10 ;  /* 0x8000000809097210 */ /* 0x000fe20007ffe80a */
[----:B-1----:R-:W1:Y:S02]  /*0740*/  MUFU.RCP R12, R12 ;  /* 0x0000000c000c7308 */ /* 0x002e640000001000 */
[----:B-1----:R-:W-:-:S06]  /*0750*/  IADD3 R6, PT, PT, R12, 0xffffffe, RZ ;  /* 0x0ffffffe0c067810 */ /* 0x002fcc0007ffe0ff */
[----:B------:R1:W2:Y:S02]  /*0760*/  F2I.FTZ.U32.TRUNC.NTZ R7, R6 ;  /* 0x0000000600077305 */ /* 0x0002a4000021f000 */
[----:B-1----:R-:W-:Y:S02]  /*0770*/  IMAD.MOV.U32 R6, RZ, RZ, RZ ;  /* 0x000000ffff067224 */ /* 0x002fe400078e00ff */
[----:B--2---:R-:W-:-:S04]  /*0780*/  IMAD R13, R13, R7, RZ ;  /* 0x000000070d0d7224 */ /* 0x004fc800078e02ff */
[----:B------:R-:W-:-:S06]  /*0790*/  IMAD.HI.U32 R12, R7, R13, R6 ;  /* 0x0000000d070c7227 */ /* 0x000fcc00078e0006 */
[----:B------:R-:W-:-:S05]  /*07a0*/  IMAD.HI.U32 R7, R12, R9, RZ ;  /* 0x000000090c077227 */ /* 0x000fca00078e00ff */
[----:B------:R-:W-:-:S05]  /*07b0*/  IADD3 R6, PT, PT, -R7, RZ, RZ ;  /* 0x000000ff07067210 */ /* 0x000fca0007ffe1ff */
[----:B------:R-:W-:-:S05]  /*07c0*/  IMAD R9, R2, R6, R9 ;  /* 0x0000000602097224 */ /* 0x000fca00078e0209 */
[----:B------:R-:W-:-:S13]  /*07d0*/  ISETP.GE.U32.AND P0, PT, R9, R2, PT ;  /* 0x000000020900720c */ /* 0x000fda0003f06070 */
[----:B------:R-:W-:Y:S01]  /*07e0*/  @P0 IMAD.IADD R9, R9, 0x1, -R2 ;  /* 0x0000000109090824 */ /* 0x000fe200078e0a02 */
[----:B------:R-:W-:-:S04]  /*07f0*/  @P0 IADD3 R7, PT, PT, R7, 0x1, RZ ;  /* 0x0000000107070810 */ /* 0x000fc80007ffe0ff */
[----:B------:R-:W-:-:S13]  /*0800*/  ISETP.GE.U32.AND P1, PT, R9, R2, PT ;  /* 0x000000020900720c */ /* 0x000fda0003f26070 */
[----:B------:R-:W-:Y:S01]  /*0810*/  @P1 VIADD R7, R7, 0x1 ;  /* 0x0000000107071836 */ /* 0x000fe20000000000 */
[----:B------:R-:W-:-:S04]  /*0820*/  @!P2 LOP3.LUT R7, RZ, R2, RZ, 0x33, !PT ;  /* 0x00000002ff07a212 */ /* 0x000fc800078e33ff */
[----:B------:R-:W-:-:S04]  /*0830*/  IADD3 R6, PT, PT, R10, R7, RZ ;  /* 0x000000070a067210 */ /* 0x000fc80007ffe0ff */
[C---:B------:R-:W-:Y:S02]  /*0840*/  LOP3.LUT R7, R6.reuse, 0x3, RZ, 0xc0, !PT ;  /* 0x0000000306077812 */ /* 0x040fe400078ec0ff */
[----:B------:R-:W-:Y:S02]  /*0850*/  ISETP.GE.U32.AND P1, PT, R6, 0x3, PT ;  /* 0x000000030600780c */ /* 0x000fe40003f26070 */
[----:B------:R-:W-:-:S13]  /*0860*/  ISETP.NE.AND P0, PT, R7, 0x3, PT ;  /* 0x000000030700780c */ /* 0x000fda0003f05270 */
[----:B------:R-:W-:Y:S05]  /*0870*/  @!P0 BRA `(.L_x_8) ;  /* 0x0000000000388947 */ /* 0x000fea0003800000 */
[----:B------:R-:W1:Y:S01]  /*0880*/  S2UR UR5, SR_CgaCtaId ;  /* 0x00000000000579c3 */ /* 0x000e620000008800 */
[----:B------:R-:W-:Y:S01]  /*0890*/  VIADD R6, R6, 0x1 ;  /* 0x0000000106067836 */ /* 0x000fe20000000000 */
[----:B------:R-:W-:-:S04]  /*08a0*/  UMOV UR4, 0x400 ;  /* 0x0000040000047882 */ /* 0x000fc80000000000 */
[----:B------:R-:W-:-:S05]  /*08b0*/  LOP3.LUT R6, R6, 0x3, RZ, 0xc0, !PT ;  /* 0x0000000306067812 */ /* 0x000fca00078ec0ff */
[C---:B------:R-:W-:Y:S01]  /*08c0*/  IMAD R17, R6.reuse, R17, R0 ;  /* 0x0000001106117224 */ /* 0x040fe200078e0200 */
[----:B------:R-:W-:Y:S01]  /*08d0*/  IADD3 R6, PT, PT, -R6, RZ, RZ ;  /* 0x000000ff06067210 */ /* 0x000fe20007ffe1ff */
[----:B-1----:R-:W-:-:S06]  /*08e0*/  ULEA UR4, UR5, UR4, 0x18 ;  /* 0x0000000405047291 */ /* 0x002fcc000f8ec0ff */
[----:B------:R-:W-:Y:S01]  /*08f0*/  LEA R7, R4, UR4, 0x2 ;  /* 0x0000000404077c11 */ /* 0x000fe2000f8e10ff */
[----:B------:R-:W-:-:S07]  /*0900*/  IMAD R4, R17, R16, R3 ;  /* 0x0000001011047224 */ /* 0x000fce00078e0203 */
.L_x_9:
[----:B------:R-:W-:Y:S01]  /*0910*/  VIADD R6, R6, 0x1 ;  /* 0x0000000106067836 */ /* 0x000fe20000000000 */
[----:B------:R1:W-:Y:S04]  /*0920*/  STS [R7], RZ ;  /* 0x000000ff07007388 */ /* 0x0003e80000000800 */
[----:B------:R-:W-:Y:S02]  /*0930*/  ISETP.NE.AND P0, PT, R6, RZ, PT ;  /* 0x000000ff0600720c */ /* 0x000fe40003f05270 */
[----:B-1----:R-:W-:-:S11]  /*0940*/  LEA R7, R2, R7, 0x2 ;  /* 0x0000000702077211 */ /* 0x002fd600078e10ff */
[----:B------:R-:W-:Y:S05]  /*0950*/  @P0 BRA `(.L_x_9) ;  /* 0xfffffffc00ec0947 */ /* 0x000fea000383ffff */
.L_x_8:
[----:B------:R-:W-:Y:S05]  /*0960*/  BSYNC.RECONVERGENT B1 ;  /* 0x0000000000017941 */ /* 0x000fea0003800200 */
.L_x_7:
[----:B------:R-:W-:Y:S05]  /*0970*/  @!P1 BRA `(.L_x_6) ;  /* 0x00000000003c9947 */ /* 0x000fea0003800000 */
[----:B------:R-:W1:Y:S01]  /*0980*/  S2UR UR5, SR_CgaCtaId ;  /* 0x00000000000579c3 */ /* 0x000e620000008800 */
[----:B------:R-:W-:Y:S02]  /*0990*/  UMOV UR4, 0x400 ;  /* 0x0000040000047882 */ /* 0x000fe40000000000 */
[----:B-1----:R-:W-:-:S06]  /*09a0*/  ULEA UR4, UR5, UR4, 0x18 ;  /* 0x0000000405047291 */ /* 0x002fcc000f8ec0ff */
[----:B------:R-:W-:-:S07]  /*09b0*/  LEA R7, R4, UR4, 0x2 ;  /* 0x0000000404077c11 */ /* 0x000fce000f8e10ff */
.L_x_10:
[C-C-:B--2---:R-:W-:Y:S01]  /*09c0*/  IMAD R6, R2.reuse, 0x4, R7.reuse ;  /* 0x0000000402067824 */ /* 0x144fe200078e0207 */
[C---:B------:R-:W-:Y:S01]  /*09d0*/  LEA R8, R2.reuse, R7, 0x3 ;  /* 0x0000000702087211 */ /* 0x040fe200078e18ff */
[C---:B------:R-:W-:Y:S01]  /*09e0*/  IMAD R9, R2.reuse, 0xc, R7 ;  /* 0x0000000c02097824 */ /* 0x040fe200078e0207 */
[----:B------:R1:W-:Y:S01]  /*09f0*/  STS [R7], RZ ;  /* 0x000000ff07007388 */ /* 0x0003e20000000800 */
[----:B------:R-:W-:-:S03]  /*0a00*/  IMAD R4, R2, 0x4, R4 ;  /* 0x0000000402047824 */ /* 0x000fc600078e0204 */
[----:B------:R2:W-:Y:S02]  /*0a10*/  STS [R6], RZ ;  /* 0x000000ff06007388 */ /* 0x0005e40000000800 */
[----:B------:R-:W-:Y:S02]  /*0a20*/  ISETP.GE.U32.AND P0, PT, R4, 0x100, PT ;  /* 0x000001000400780c */ /* 0x000fe40003f06070 */
[----:B------:R2:W-:Y:S01]  /*0a30*/  STS [R8], RZ ;  /* 0x000000ff08007388 */ /* 0x0005e20000000800 */
[----:B-1----:R-:W-:-:S03]  /*0a40*/  LEA R7, R2, R7, 0x4 ;  /* 0x0000000702077211 */ /* 0x002fc600078e20ff */
[----:B------:R2:W-:Y:S07]  /*0a50*/  STS [R9], RZ ;  /* 0x000000ff09007388 */ /* 0x0005ee0000000800 */
[----:B------:R-:W-:Y:S05]  /*0a60*/  @!P0 BRA `(.L_x_10) ;  /* 0xfffffffc00d48947 */ /* 0x000fea000383ffff */
.L_x_6:
[----:B------:R-:W-:Y:S05]  /*0a70*/  BSYNC.RECONVERGENT B0 ;  /* 0x0000000000007941 */ /* 0x000fea0003800200 */
.L_x_5:
[----:B------:R-:W1:Y:S01]  /*0a80*/  S2R R24, SR_CTAID.X ;  /* 0x0000000000187919 */ /* 0x000e620000002500 */
[----:B------:R-:W3:Y:S01]  /*0a90*/  LDC R25, c[0x0][0x384] ;  /* 0x0000e100ff197b82 */ /* 0x000ee20000000800 */
[----:B------:R-:W-:Y:S01]  /*0aa0*/  IMAD R5, R5, 0x100, R0 ;  /* 0x0000010005057824 */ /* 0x000fe200078e0200 */
[----:B------:R-:W-:Y:S01]  /*0ab0*/  BSSY.RECONVERGENT B0, `(.L_x_11) ;  /* 0x00000d4000007945 */ /* 0x000fe20003800200 */
[----:B------:R-:W-:Y:S01]  /*0ac0*/  HFMA2 R13, -RZ, RZ, 0, 0 ;  /* 0x00000000ff0d7431 */ /* 0x000fe200000001ff */
[----:B--2---:R-:W-:-:S04]  /*0ad0*/  CS2R R6, SRZ ;  /* 0x0000000000067805 */ /* 0x004fc8000001ff00 */
[----:B------:R-:W2:Y:S08]  /*0ae0*/  LDC.64 R20, c[0x0][0x390] ;  /* 0x0000e400ff147b82 */ /* 0x000eb00000000a00 */
[----:B------:R-:W4:Y:S01]  /*0af0*/  LDC.64 R14, c[0x0][0x388] ;  /* 0x0000e200ff0e7b82 */ /* 0x000f220000000a00 */
[----:B-1----:R-:W-:Y:S01]  /*0b00*/  LEA R0, R24, R3, 0x5 ;  /* 0x0000000318007211 */ /* 0x002fe200078e28ff */
[----:B------:R-:W-:Y:S01]  /*0b10*/  IMAD R24, R16, R24, R3 ;  /* 0x0000001810187224 */ /* 0x000fe200078e0203 */
[----:B------:R-:W-:-:S03]  /*0b20*/  CS2R R2, SRZ ;  /* 0x0000000000027805 */ /* 0x000fc6000001ff00 */
[-C--:B---3--:R-:W-:Y:S01]  /*0b30*/  IMAD R5, R5, R25.reuse, R0 ;  /* 0x0000001905057224 */ /* 0x088fe200078e0200 */
[----:B------:R-:W-:Y:S01]  /*0b40*/  ISETP.GE.AND P0, PT, R24, R25, PT ;  /* 0x000000191800720c */ /* 0x000fe20003f06270 */
[----:B--2---:R-:W-:-:S04]  /*0b50*/  IMAD.WIDE.U32 R20, R0, 0x4, R20 ;  /* 0x0000000400147825 */ /* 0x004fc800078e0014 */
[----:B----4-:R-:W-:Y:S01]  /*0b60*/  IMAD.WIDE.U32 R14, R5, 0x4, R14 ;  /* 0x00000004050e7825 */ /* 0x010fe200078e000e */
[----:B------:R-:W-:-:S03]  /*0b70*/  CS2R R4, SRZ ;  /* 0x0000000000047805 */ /* 0x000fc6000001ff00 */
[----:B------:R-:W-:-:S04]  /*0b80*/  IMAD.MOV.U32 R0, RZ, RZ, RZ ;  /* 0x000000ffff007224 */ /* 0x000fc800078e00ff */
[----:B------:R-:W-:Y:S05]  /*0b90*/  @P0 BRA `(.L_x_12) ;  /* 0x0000000c00140947 */ /* 0x000fea0003800000 */
[----:B------:R-:W1:Y:S01]  /*0ba0*/  I2F.U32.RP R34, R11 ;  /* 0x0000000b00227306 */ /* 0x000e620000209000 */
[C---:B------:R-:W-:Y:S01]  /*0bb0*/  R2UR UR8, R18.reuse ;  /* 0x00000000120872ca */ /* 0x040fe200000e0000 */
[----:B------:R-:W-:Y:S01]  /*0bc0*/  IMAD.SHL.U32 R17, R25, 0x20, RZ ;  /* 0x0000002019117824 */ /* 0x000fe200078e00ff */
[----:B------:R-:W-:Y:S02]  /*0bd0*/  R2UR UR9, R19 ;  /* 0x00000000130972ca */ /* 0x000fe400000e0000 */
[C---:B------:R-:W-:Y:S01]  /*0be0*/  R2UR UR10, R18.reuse ;  /* 0x00000000120a72ca */ /* 0x040fe200000e0000 */
[----:B------:R-:W-:Y:S01]  /*0bf0*/  IMAD.WIDE R30, R17, 0x4, R14 ;  /* 0x00000004111e7825 */ /* 0x000fe200078e020e */
[C---:B------:R-:W-:Y:S02]  /*0c00*/  R2UR UR11, R19.reuse ;  /* 0x00000000130b72ca */ /* 0x040fe400000e0000 */
[C---:B------:R-:W-:Y:S02]  /*0c10*/  R2UR UR6, R18.reuse ;  /* 0x00000000120672ca */ /* 0x040fe400000e0000 */
[----:B------:R-:W-:Y:S01]  /*0c20*/  R2UR UR7, R19 ;  /* 0x00000000130772ca */ /* 0x000fe200000e0000 */
[----:B------:R-:W-:Y:S01]  /*0c30*/  IMAD.WIDE R32, R17, 0x4, R30 ;  /* 0x0000000411207825 */ /* 0x000fe200078e021e */
[C---:B------:R-:W-:Y:S01]  /*0c40*/  R2UR UR4, R18.reuse ;  /* 0x00000000120472ca */ /* 0x040fe200000e0000 */
[----:B-1----:R-:W1:Y:S02]  /*0c50*/  MUFU.RCP R34, R34 ;  /* 0x0000002200227308 */ /* 0x002e640000001000 */
[----:B------:R2:W5:Y:S01]  /*0c60*/  LDG.E.CONSTANT R22, desc[UR8][R30.64] ;  /* 0x000000081e167981 */ /* 0x000562000c1e9900 */
[----:B------:R-:W-:Y:S01]  /*0c70*/  ISETP.NE.U32.AND P2, PT, R11, RZ, PT ;  /* 0x000000ff0b00720c */ /* 0x000fe20003f45070 */
[----:B------:R-:W-:Y:S01]  /*0c80*/  IMAD.WIDE R26, R17, 0x4, R32 ;  /* 0x00000004111a7825 */ /* 0x000fe200078e0220 */
[----:B------:R-:W-:Y:S01]  /*0c90*/  R2UR UR5, R19 ;  /* 0x00000000130572ca */ /* 0x000fe200000e0000 */
[----:B------:R3:W5:Y:S01]  /*0ca0*/  LDG.E.CONSTANT R23, desc[UR10][R32.64] ;  /* 0x0000000a20177981 */ /* 0x000762000c1e9900 */
[----:B------:R-:W-:-:S02]  /*0cb0*/  R2UR UR12, R18 ;  /* 0x00000000120c72ca */ /* 0x000fc400000e0000 */
[----:B------:R-:W-:Y:S01]  /*0cc0*/  R2UR UR13, R19 ;  /* 0x00000000130d72ca */ /* 0x000fe200000e0000 */
[----:B------:R3:W5:Y:S01]  /*0cd0*/  LDG.E.CONSTANT R10, desc[UR6][R14.64] ;  /* 0x000000060e0a7981 */ /* 0x000762000c1e9900 */
[----:B-1----:R-:W-:Y:S01]  /*0ce0*/  IADD3 R28, PT, PT, R34, 0xffffffe, RZ ;  /* 0x0ffffffe221c7810 */ /* 0x002fe20007ffe0ff */
[----:B--2---:R-:W-:Y:S01]  /*0cf0*/  IMAD.MOV R31, RZ, RZ, -R11 ;  /* 0x000000ffff1f7224 */ /* 0x004fe200078e0a0b */
[----:B------:R-:W-:-:S05]  /*0d00*/  IADD3 R30, PT, PT, R11, R24, RZ ;  /* 0x000000180b1e7210 */ /* 0x000fca0007ffe0ff */
[----:B------:R3:W5:Y:S01]  /*0d10*/  LDG.E.CONSTANT R8, desc[UR4][R20.64] ;  /* 0x0000000414087981 */ /* 0x000762000c1e9900 */
[----:B------:R1:W2:Y:S01]  /*0d20*/  F2I.FTZ.U32.TRUNC.NTZ R29, R28 ;  /* 0x0000001c001d7305 */ /* 0x0002a2000021f000 */
[CC--:B------:R-:W-:Y:S02]  /*0d30*/  ISETP.GE.AND P0, PT, R30.reuse, R25.reuse, PT ;  /* 0x000000191e00720c */ /* 0x0c0fe40003f06270 */
[----:B------:R3:W5:Y:S01]  /*0d40*/  LDG.E.CONSTANT R9, desc[UR12][R26.64] ;  /* 0x0000000c1a097981 */ /* 0x000762000c1e9900 */
[----:B------:R-:W-:Y:S02]  /*0d50*/  VIMNMX R5, PT, PT, R30, R25, !PT ;  /* 0x000000191e057248 */ /* 0x000fe40007fe0100 */
[----:B------:R-:W-:Y:S01]  /*0d60*/  SEL R12, RZ, 0x1, P0 ;  /* 0x00000001ff0c7807 */ /* 0x000fe20000000000 */
[----:B-1----:R-:W-:Y:S02]  /*0d70*/  IMAD.MOV.U32 R28, RZ, RZ, RZ ;  /* 0x000000ffff1c7224 */ /* 0x002fe400078e00ff */
[----:B--2---:R-:W-:-:S04]  /*0d80*/  IMAD R31, R31, R29, RZ ;  /* 0x0000001d1f1f7224 */ /* 0x004fc800078e02ff */
[----:B------:R-:W-:Y:S01]  /*0d90*/  IMAD.HI.U32 R29, R29, R31, R28 ;  /* 0x0000001f1d1d7227 */ /* 0x000fe200078e001c */
[----:B------:R-:W-:-:S05]  /*0da0*/  IADD3 R28, PT, PT, R5, -R30, -R12 ;  /* 0x8000001e051c7210 */ /* 0x000fca0007ffe80c */
[----:B------:R-:W-:-:S05]  /*0db0*/  IMAD.HI.U32 R29, R29, R28, RZ ;  /* 0x0000001c1d1d7227 */ /* 0x000fca00078e00ff */
[----:B------:R-:W-:-:S05]  /*0dc0*/  IADD3 R5, PT, PT, -R29, RZ, RZ ;  /* 0x000000ff1d057210 */ /* 0x000fca0007ffe1ff */
[----:B------:R-:W-:-:S05]  /*0dd0*/  IMAD R28, R11, R5, R28 ;  /* 0x000000050b1c7224 */ /* 0x000fca00078e021c */
[----:B------:R-:W-:-:S13]  /*0de0*/  ISETP.GE.U32.AND P0, PT, R28, R11, PT ;  /* 0x0000000b1c00720c */ /* 0x000fda0003f06070 */
[----:B------:R-:W-:-:S05]  /*0df0*/  @P0 IMAD.IADD R28, R28, 0x1, -R11 ;  /* 0x000000011c1c0824 */ /* 0x000fca00078e0a0b */
[----:B------:R-:W-:Y:S02]  /*0e00*/  ISETP.GE.U32.AND P1, PT, R28, R11, PT ;  /* 0x0000000b1c00720c */ /* 0x000fe40003f26070 */
[----:B------:R-:W-:-:S11]  /*0e10*/  @P0 IADD3 R29, PT, PT, R29, 0x1, RZ ;  /* 0x000000011d1d0810 */ /* 0x000fd60007ffe0ff */
[----:B------:R-:W-:Y:S01]  /*0e20*/  @P1 VIADD R29, R29, 0x1 ;  /* 0x000000011d1d1836 */ /* 0x000fe20000000000 */
[----:B------:R-:W-:-:S04]  /*0e30*/  @!P2 LOP3.LUT R29, RZ, R11, RZ, 0x33, !PT ;  /* 0x0000000bff1da212 */ /* 0x000fc800078e33ff */
[----:B------:R-:W-:-:S04]  /*0e40*/  IADD3 R12, PT, PT, R12, R29, RZ ;  /* 0x0000001d0c0c7210 */ /* 0x000fc80007ffe0ff */
[----:B------:R-:W-:-:S04]  /*0e50*/  LOP3.LUT R5, R12, 0x1, RZ, 0xc0, !PT ;  /* 0x000000010c057812 */ /* 0x000fc800078ec0ff */
[----:B------:R-:W-:Y:S01]  /*0e60*/  ISETP.NE.U32.AND P0, PT, R5, 0x1, PT ;  /* 0x000000010500780c */ /* 0x000fe20003f05070 */
[----:B------:R-:W-:Y:S01]  /*0e70*/  BSSY.RECONVERGENT B1, `(.L_x_13) ;  /* 0x0000032000017945 */ /* 0x000fe20003800200 */
[----:B------:R-:W-:Y:S01]  /*0e80*/  ISETP.NE.AND P1, PT, R12, RZ, PT ;  /* 0x000000ff0c00720c */ /* 0x000fe20003f25270 */
[----:B------:R-:W-:-:S10]  /*0e90*/  IMAD.MOV.U32 R5, RZ, RZ, RZ ;  /* 0x000000ffff057224 */ /* 0x000fd400078e00ff */
[----:B---3--:R-:W-:Y:S05]  /*0ea0*/  @!P0 BRA `(.L_x_14) ;  /* 0x0000000000b88947 */ /* 0x008fea0003800000 */
[----:B------:R-:W-:Y:S01]  /*0eb0*/  ISETP.GE.AND P0, PT, R30, R25, PT ;  /* 0x000000191e00720c */ /* 0x000fe20003f06270 */
[----:B------:R-:W-:Y:S01]  /*0ec0*/  IMAD.WIDE R26, R17, 0x4, R26 ;  /* 0x00000004111a7825 */ /* 0x000fe200078e021a */
[C---:B------:R-:W-:Y:S02]  /*0ed0*/  R2UR UR4, R18.reuse ;  /* 0x00000000120472ca */ /* 0x040fe400000e0000 */
[----:B------:R-:W-:Y:S01]  /*0ee0*/  R2UR UR5, R19 ;  /* 0x00000000130572ca */ /* 0x000fe200000e0000 */
[----:B------:R-:W-:Y:S01]  /*0ef0*/  IMAD.WIDE R14, R11, 0x4, R14 ;  /* 0x000000040b0e7825 */ /* 0x000fe200078e020e */
[C---:B------:R-:W-:Y:S02]  /*0f00*/  R2UR UR6, R18.reuse ;  /* 0x00000000120672ca */ /* 0x040fe400000e0000 */
[----:B------:R-:W-:Y:S01]  /*0f10*/  R2UR UR7, R19 ;  /* 0x00000000130772ca */ /* 0x000fe200000e0000 */
[----:B------:R-:W-:Y:S01]  /*0f20*/  IMAD.WIDE R4, R17, 0x4, R26 ;  /* 0x0000000411047825 */ /* 0x000fe200078e021a */
[----:B------:R-:W-:-:S02]  /*0f30*/  R2UR UR8, R18 ;  /* 0x00000000120872ca */ /* 0x000fc400000e0000 */
[----:B------:R-:W-:Y:S01]  /*0f40*/  R2UR UR9, R19 ;  /* 0x00000000130972ca */ /* 0x000fe200000e0000 */
[----:B------:R-:W-:Y:S01]  /*0f50*/  @!P0 IMAD.WIDE R32, R17, 0x4, R14 ;  /* 0x0000000411208825 */ /* 0x000fe200078e020e */
[C---:B------:R-:W-:Y:S02]  /*0f60*/  @!P0 R2UR UR10, R18.reuse ;  /* 0x00000000120a82ca */ /* 0x040fe400000e0000 */
[----:B------:R-:W-:Y:S01]  /*0f70*/  @!P0 R2UR UR11, R19 ;  /* 0x00000000130b82ca */ /* 0x000fe200000e0000 */
[----:B------:R-:W-:Y:S01]  /*0f80*/  IMAD.WIDE R34, R17, 0x4, R4 ;  /* 0x0000000411227825 */ /* 0x000fe200078e0204 */
[C---:B------:R-:W-:Y:S01]  /*0f90*/  @!P0 R2UR UR14, R18.reuse ;  /* 0x00000000120e82ca */ /* 0x040fe200000e0000 */
[----:B------:R1:W2:Y:S01]  /*0fa0*/  LDG.E.CONSTANT R31, desc[UR4][R26.64] ;  /* 0x000000041a1f7981 */ /* 0x0002a2000c1e9900 */
[----:B------:R-:W-:Y:S01]  /*0fb0*/  @!P0 R2UR UR15, R19 ;  /* 0x00000000130f82ca */ /* 0x000fe200000e0000 */
[----:B------:R-:W-:Y:S01]  /*0fc0*/  @!P0 IMAD.WIDE R28, R17, 0x4, R32 ;  /* 0x00000004111c8825 */ /* 0x000fe200078e0220 */
[C---:B------:R-:W-:Y:S01]  /*0fd0*/  @!P0 R2UR UR16, R18.reuse ;  /* 0x00000000121082ca */ /* 0x040fe200000e0000 */
[----:B------:R-:W3:Y:S01]  /*0fe0*/  LDG.E.CONSTANT R5, desc[UR6][R4.64] ;  /* 0x0000000604057981 */ /* 0x000ee2000c1e9900 */
[----:B------:R-:W-:Y:S01]  /*0ff0*/  @!P0 R2UR UR17, R19 ;  /* 0x00000000131182ca */ /* 0x000fe200000e0000 */
[----:B------:R-:W-:Y:S01]  /*1000*/  IMAD.WIDE R6, R17, 0x4, R34 ;  /* 0x0000000411067825 */ /* 0x000fe200078e0222 */
[C---:B------:R-:W-:Y:S01]  /*1010*/  @!P0 R2UR UR18, R18.reuse ;  /* 0x00000000121282ca */ /* 0x040fe200000e0000 */
[----:B------:R-:W4:Y:S01]  /*1020*/  LDG.E.CONSTANT R35, desc[UR4][R34.64] ;  /* 0x0000000422237981 */ /* 0x000f22000c1e9900 */
[----:B------:R-:W-:Y:S01]  /*1030*/  @!P0 R2UR UR19, R19 ;  /* 0x00000000131382ca */ /* 0x000fe200000e0000 */
[----:B------:R-:W-:Y:S01]  /*1040*/  IMAD.WIDE R20, R11, 0x4, R20 ;  /* 0x000000040b147825 */ /* 0x000fe200078e0214 */
[----:B------:R-:W-:Y:S01]  /*1050*/  @!P0 R2UR UR12, R18 ;  /* 0x00000000120c82ca */ /* 0x000fe200000e0000 */
[----:B------:R2:W4:Y:S01]  /*1060*/  LDG.E.CONSTANT R37, desc[UR8][R6.64] ;  /* 0x0000000806257981 */ /* 0x000522000c1e9900 */
[----:B------:R-:W-:-:S02]  /*1070*/  @!P0 R2UR UR13, R19 ;  /* 0x00000000130d82ca */ /* 0x000fc400000e0000 */
[----:B-----5:R-:W-:Y:S01]  /*1080*/  MOV R12, R8 ;  /* 0x00000008000c7202 */ /* 0x020fe20000000f00 */
[----:B-1----:R-:W-:-:S04]  /*1090*/  @!P0 IMAD.WIDE R26, R17, 0x4, R28 ;  /* 0x00000004111a8825 */ /* 0x002fc800078e021c */
[C---:B------:R-:W-:Y:S01]  /*10a0*/  FFMA R3, R8.reuse, R22, RZ ;  /* 0x0000001608037223 */ /* 0x040fe200000000ff */
[C---:B------:R-:W-:Y:S01]  /*10b0*/  FFMA R2, R8.reuse, R23, RZ ;  /* 0x0000001708027223 */ /* 0x040fe200000000ff */
[C---:B------:R-:W-:Y:S01]  /*10c0*/  FFMA R0, R8.reuse, R9, RZ ;  /* 0x0000000908007223 */ /* 0x040fe200000000ff */
[----:B------:R-:W-:Y:S01]  /*10d0*/  FFMA R13, R8, R10, RZ ;  /* 0x0000000a080d7223 */ /* 0x000fe200000000ff */
[----:B------:R-:W4:Y:S04]  /*10e0*/  @!P0 LDG.E.CONSTANT R12, desc[UR10][R20.64] ;  /* 0x0000000a140c8981 */ /* 0x000f28000c1e9900 */
[----:B------:R1:W5:Y:S04]  /*10f0*/  @!P0 LDG.E.CONSTANT R22, desc[UR14][R32.64] ;  /* 0x0000000e20168981 */ /* 0x000368000c1e9900 */
[----:B------:R1:W5:Y:S04]  /*1100*/  @!P0 LDG.E.CONSTANT R23, desc[UR16][R28.64] ;  /* 0x000000101c178981 */ /* 0x000368000c1e9900 */
[----:B------:R1:W5:Y:S04]  /*1110*/  @!P0 LDG.E.CONSTANT R9, desc[UR18][R26.64] ;  /* 0x000000121a098981 */ /* 0x000368000c1e9900 */
[----:B------:R1:W5:Y:S01]  /*1120*/  @!P0 LDG.E.CONSTANT R10, desc[UR12][R14.64] ;  /* 0x0000000c0e0a8981 */ /* 0x000362000c1e9900 */
[----:B------:R-:W-:-:S02]  /*1130*/  IMAD.MOV.U32 R24, RZ, RZ, R30 ;  /* 0x000000ffff187224 */ /* 0x000fc400078e001e */
[C---:B--2---:R-:W-:Y:S01]  /*1140*/  FFMA R7, R8.reuse, R31, RZ ;  /* 0x0000001f08077223 */ /* 0x044fe200000000ff */
[C---:B---3--:R-:W-:Y:S01]  /*1150*/  FFMA R4, R8.reuse, R5, RZ ;  /* 0x0000000508047223 */ /* 0x048fe200000000ff */
[C---:B----4-:R-:W-:Y:S01]  /*1160*/  FFMA R6, R8.reuse, R35, RZ ;  /* 0x0000002308067223 */ /* 0x050fe200000000ff */
[----:B------:R-:W-:Y:S01]  /*1170*/  FFMA R5, R8, R37, RZ ;  /* 0x0000002508057223 */ /* 0x000fe200000000ff */
[----:B-1----:R-:W-:-:S07]  /*1180*/  MOV R8, R12 ;  /* 0x0000000c00087202 */ /* 0x002fce0000000f00 */
.L_x_14:
[----:B------:R-:W-:Y:S05]  /*1190*/  BSYNC.RECONVERGENT B1 ;  /* 0x0000000000017941 */ /* 0x000fea0003800200 */
.L_x_13:
[----:B------:R-:W-:Y:S05]  /*11a0*/  @!P1 BRA `(.L_x_12) ;  /* 0x0000000400909947 */ /* 0x000fea0003800000 */
[----:B------:R-:W-:-:S07]  /*11b0*/  IMAD.SHL.U32 R12, R25, 0x80, RZ ;  /* 0x00000080190c7824 */ /* 0x000fce00078e00ff */
.L_x_15:
[----:B------:R-:W-:Y:S01]  /*11c0*/  IMAD.WIDE R30, R12, 0x4, R14 ;  /* 0x000000040c1e7825 */ /* 0x000fe200078e020e */
[C---:B------:R-:W-:Y:S01]  /*11d0*/  R2UR UR10, R18.reuse ;  /* 0x00000000120a72ca */ /* 0x040fe200000e0000 */
[----:B------:R-:W1:Y:S01]  /*11e0*/  LDCU UR4, c[0x0][0x384] ;  /* 0x00007080ff0477ac */ /* 0x000e620008000800 */
[----:B------:R-:W-:Y:S02]  /*11f0*/  R2UR UR11, R19 ;  /* 0x00000000130b72ca */ /* 0x000fe400000e0000 */
[C---:B------:R-:W-:Y:S01]  /*1200*/  R2UR UR6, R18.reuse ;  /* 0x00000000120672ca */ /* 0x040fe200000e0000 */
[----:B------:R-:W-:Y:S01]  /*1210*/  IMAD.WIDE R34, R17, 0x4, R30 ;  /* 0x0000000411227825 */ /* 0x000fe200078e021e */
[C---:B------:R-:W-:Y:S02]  /*1220*/  R2UR UR7, R19.reuse ;  /* 0x00000000130772ca */ /* 0x040fe400000e0000 */
[C---:B------:R-:W-:Y:S02]  /*1230*/  R2UR UR8, R18.reuse ;  /* 0x00000000120872ca */ /* 0x040fe400000e0000 */
[----:B------:R-:W-:Y:S01]  /*1240*/  R2UR UR9, R19 ;  /* 0x00000000130972ca */ /* 0x000fe200000e0000 */
[----:B------:R-:W-:Y:S01]  /*1250*/  IMAD.WIDE R26, R17, 0x4, R34 ;  /* 0x00000004111a7825 */ /* 0x000fe200078e0222 */
[----:B------:R-:W-:-:S02]  /*1260*/  R2UR UR12, R18 ;  /* 0x00000000120c72ca */ /* 0x000fc400000e0000 */
[----:B------:R-:W-:Y:S02]  /*1270*/  R2UR UR13, R19 ;  /* 0x00000000130d72ca */ /* 0x000fe400000e0000 */
[----:B------:R-:W-:Y:S01]  /*1280*/  IADD3 R24, PT, PT, R11, R24, RZ ;  /* 0x000000180b187210 */ /* 0x000fe20007ffe0ff */
[----:B------:R-:W-:Y:S02]  /*1290*/  IMAD.WIDE R32, R17, 0x4, R26 ;  /* 0x0000000411207825 */ /* 0x000fe400078e021a */
[----:B------:R-:W2:Y:S01]  /*12a0*/  LDG.E.CONSTANT R27, desc[UR10][R26.64] ;  /* 0x0000000a1a1b7981 */ /* 0x000ea2000c1e9900 */
[----:B-1----:R-:W-:-:S03]  /*12b0*/  ISETP.GE.AND P0, PT, R24, UR4, PT ;  /* 0x0000000418007c0c */ /* 0x002fc6000bf06270 */
[----:B------:R-:W3:Y:S04]  /*12c0*/  LDG.E.CONSTANT R30, desc[UR6][R30.64] ;  /* 0x000000061e1e7981 */ /* 0x000ee8000c1e9900 */
[----:B------:R1:W4:Y:S04]  /*12d0*/  LDG.E.CONSTANT R29, desc[UR8][R34.64] ;  /* 0x00000008221d7981 */ /* 0x000328000c1e9900 */
[----:B------:R0:W4:Y:S02]  /*12e0*/  LDG.E.CONSTANT R28, desc[UR12][R32.64] ;  /* 0x0000000c201c7981 */ /* 0x000124000c1e9900 */
[----:B------:R-:W-:-:S02]  /*12f0*/  @!P0 R2UR UR6, R18 ;  /* 0x00000000120682ca */ /* 0x000fc400000e0000 */
[C---:B------:R-:W-:Y:S02]  /*1300*/  @!P0 R2UR UR7, R19.reuse ;  /* 0x00000000130782ca */ /* 0x040fe400000e0000 */
[C---:B------:R-:W-:Y:S02]  /*1310*/  @!P0 R2UR UR10, R18.reuse ;  /* 0x00000000120a82ca */ /* 0x040fe400000e0000 */
[----:B------:R-:W-:Y:S01]  /*1320*/  @!P0 R2UR UR11, R19 ;  /* 0x00000000130b82ca */ /* 0x000fe200000e0000 */
[----:B------:R-:W-:Y:S01]  /*1330*/  IMAD.WIDE R14, R11, 0x4, R14 ;  /* 0x000000040b0e7825 */ /* 0x000fe200078e020e */
[----:B------:R-:W-:Y:S02]  /*1340*/  @!P0 R2UR UR8, R18 ;  /* 0x00000000120882ca */ /* 0x000fe400000e0000 */
[----:B------:R-:W-:Y:S01]  /*1350*/  @!P0 R2UR UR9, R19 ;  /* 0x00000000130982ca */ /* 0x000fe200000e0000 */
[----:B-----5:R-:W-:Y:S01]  /*1360*/  IMAD.MOV.U32 R25, RZ, RZ, R8 ;  /* 0x000000ffff197224 */ /* 0x020fe200078e0008 */
[----:B------:R-:W-:Y:S01]  /*1370*/  USHF.L.U32 UR5, UR4, 0x7, URZ ;  /* 0x0000000704057899 */ /* 0x000fe200080006ff */
[----:B------:R-:W-:-:S04]  /*1380*/  IMAD.WIDE R20, R11, 0x4, R20 ;  /* 0x000000040b147825 */ /* 0x000fc800078e0214 */
[----:B------:R-:W-:Y:S01]  /*1390*/  @!P0 IMAD.WIDE R36, R17, 0x4, R14 ;  /* 0x0000000411248825 */ /* 0x000fe200078e020e */
[----:B------:R-:W-:-:S03]  /*13a0*/  @!P0 R2UR UR12, R18 ;  /* 0x00000000120c82ca */ /* 0x000fc600000e0000 */
[----:B------:R-:W-:Y:S01]  /*13b0*/  FFMA R3, R22, R8, R3 ;  /* 0x0000000816037223 */ /* 0x000fe20000000003 */
[C---:B------:R-:W-:Y:S01]  /*13c0*/  @!P0 R2UR UR13, R19.reuse ;  /* 0x00000000130d82ca */ /* 0x040fe200000e0000 */
[----:B------:R-:W4:Y:S01]  /*13d0*/  @!P0 LDG.E.CONSTANT R25, desc[UR6][R20.64] ;  /* 0x0000000614198981 */ /* 0x000f22000c1e9900 */
[----:B------:R-:W-:Y:S02]  /*13e0*/  @!P0 R2UR UR14, R18 ;  /* 0x00000000120e82ca */ /* 0x000fe400000e0000 */
[----:B------:R-:W-:Y:S01]  /*13f0*/  @!P0 R2UR UR15, R19 ;  /* 0x00000000130f82ca */ /* 0x000fe200000e0000 */
[----:B------:R2:W4:Y:S01]  /*1400*/  @!P0 LDG.E.CONSTANT R22, desc[UR10][R36.64] ;  /* 0x0000000a24168981 */ /* 0x000522000c1e9900 */
[----:B-1----:R-:W-:-:S04]  /*1410*/  @!P0 IMAD.WIDE R34, R17, 0x4, R36 ;  /* 0x0000000411228825 */ /* 0x002fc800078e0224 */
[----:B------:R-:W-:Y:S02]  /*1420*/  FFMA R13, R10, R8, R13 ;  /* 0x000000080a0d7223 */ /* 0x000fe4000000000d */
[----:B------:R-:W4:Y:S01]  /*1430*/  @!P0 LDG.E.CONSTANT R10, desc[UR8][R14.64] ;  /* 0x000000080e0a8981 */ /* 0x000f22000c1e9900 */
[----:B------:R-:W-:Y:S01]  /*1440*/  IMAD.U32 R12, RZ, RZ, UR5 ;  /* 0x00000005ff0c7e24 */ /* 0x000fe2000f8e00ff */
[----:B------:R-:W-:Y:S02]  /*1450*/  R2UR UR8, R18 ;  /* 0x00000000120872ca */ /* 0x000fe400000e0000 */
[----:B------:R-:W-:Y:S01]  /*1460*/  R2UR UR9, R19 ;  /* 0x00000000130972ca */ /* 0x000fe200000e0000 */
[----:B0-----:R-:W-:-:S04]  /*1470*/  @!P0 IMAD.WIDE R32, R17, 0x4, R34 ;  /* 0x0000000411208825 */ /* 0x001fc800078e0222 */
[-C--:B------:R-:W-:Y:S01]  /*1480*/  FFMA R2, R23, R8.reuse, R2 ;  /* 0x0000000817027223 */ /* 0x080fe20000000002 */
[----:B------:R-:W-:Y:S01]  /*1490*/  FFMA R0, R9, R8, R0 ;  /* 0x0000000809007223 */ /* 0x000fe20000000000 */
[----:B------:R-:W4:Y:S04]  /*14a0*/  @!P0 LDG.E.CONSTANT R23, desc[UR12][R34.64] ;  /* 0x0000000c22178981 */ /* 0x000f28000c1e9900 */
[----:B------:R-:W4:Y:S01]  /*14b0*/  @!P0 LDG.E.CONSTANT R9, desc[UR14][R32.64] ;  /* 0x0000000e20098981 */ /* 0x000f22000c1e9900 */
[C---:B------:R-:W-:Y:S02]  /*14c0*/  R2UR UR6, R18.reuse ;  /* 0x00000000120672ca */ /* 0x040fe400000e0000 */
[----:B------:R-:W-:Y:S02]  /*14d0*/  R2UR UR7, R19 ;  /* 0x00000000130772ca */ /* 0x000fe400000e0000 */
[----:B------:R-:W-:-:S02]  /*14e0*/  R2UR UR10, R18 ;  /* 0x00000000120a72ca */ /* 0x000fc400000e0000 */
[C---:B------:R-:W-:Y:S02]  /*14f0*/  R2UR UR11, R19.reuse ;  /* 0x00000000130b72ca */ /* 0x040fe400000e0000 */
[----:B------:R-:W-:Y:S02]  /*1500*/  R2UR UR12, R18 ;  /* 0x00000000120c72ca */ /* 0x000fe400000e0000 */
[----:B------:R-:W-:Y:S01]  /*1510*/  R2UR UR13, R19 ;  /* 0x00000000130d72ca */ /* 0x000fe200000e0000 */
[----:B--2---:R-:W-:Y:S01]  /*1520*/  FFMA R6, R27, R8, R6 ;  /* 0x000000081b067223 */ /* 0x004fe20000000006 */
[----:B------:R-:W-:-:S04]  /*1530*/  IMAD.WIDE R26, R12, 0x4, R14 ;  /* 0x000000040c1a7825 */ /* 0x000fc800078e020e */
[----:B------:R-:W-:-:S05]  /*1540*/  IMAD.WIDE R36, R17, 0x4, R26 ;  /* 0x0000000411247825 */ /* 0x000fca00078e021a */
[----:B------:R0:W2:Y:S02]  /*1550*/  LDG.E.CONSTANT R31, desc[UR8][R36.64] ;  /* 0x00000008241f7981 */ /* 0x0000a4000c1e9900 */
[----:B0-----:R-:W-:-:S04]  /*1560*/  IMAD.WIDE R36, R17, 0x4, R36 ;  /* 0x0000000411247825 */ /* 0x001fc800078e0224 */
[-C--:B---3--:R-:W-:Y:S01]  /*1570*/  FFMA R30, R30, R8.reuse, R7 ;  /* 0x000000081e1e7223 */ /* 0x088fe20000000007 */
[-C--:B----4-:R-:W-:Y:S01]  /*1580*/  FFMA R4, R29, R8.reuse, R4 ;  /* 0x000000081d047223 */ /* 0x090fe20000000004 */
[----:B------:R-:W-:Y:S01]  /*1590*/  FFMA R28, R28, R8, R5 ;  /* 0x000000081c1c7223 */ /* 0x000fe20000000005 */
[----:B------:R-:W3:Y:S01]  /*15a0*/  LDG.E.CONSTANT R7, desc[UR6][R26.64] ;  /* 0x000000061a077981 */ /* 0x000ee2000c1e9900 */
[----:B------:R-:W-:-:S03]  /*15b0*/  IMAD.WIDE R32, R17, 0x4, R36 ;  /* 0x0000000411207825 */ /* 0x000fc600078e0224 */
[----:B------:R-:W4:Y:S04]  /*15c0*/  LDG.E.CONSTANT R29, desc[UR10][R36.64] ;  /* 0x0000000a241d7981 */ /* 0x000f28000c1e9900 */
[----:B------:R-:W4:Y:S01]  /*15d0*/  LDG.E.CONSTANT R5, desc[UR12][R32.64] ;  /* 0x0000000c20057981 */ /* 0x000f22000c1e9900 */
[----:B------:R-:W-:-:S04]  /*15e0*/  IADD3 R24, PT, PT, R11, R24, RZ ;  /* 0x000000180b187210 */ /* 0x000fc80007ffe0ff */
[----:B------:R-:W-:Y:S01]  /*15f0*/  ISETP.GE.AND P0, PT, R24, UR4, PT ;  /* 0x0000000418007c0c */ /* 0x000fe2000bf06270 */
[----:B------:R-:W-:-:S12]  /*1600*/  IMAD.WIDE R14, R11, 0x4, R14 ;  /* 0x000000040b0e7825 */ /* 0x000fd800078e020e */
[C---:B------:R-:W-:Y:S02]  /*1610*/  @!P0 R2UR UR16, R18.reuse ;  /* 0x00000000121082ca */ /* 0x040fe400000e0000 */
[----:B------:R-:W-:Y:S01]  /*1620*/  @!P0 R2UR UR17, R19 ;  /* 0x00000000131182ca */ /* 0x000fe200000e0000 */
[----:B------:R-:W-:Y:S01]  /*1630*/  @!P0 IMAD.WIDE R34, R17, 0x4, R14 ;  /* 0x0000000411228825 */ /* 0x000fe200078e020e */
[----:B------:R-:W-:-:S03]  /*1640*/  @!P0 R2UR UR6, R18 ;  /* 0x00000000120682ca */ /* 0x000fc600000e0000 */
[----:B------:R-:W-:Y:S01]  /*1650*/  FFMA R3, R22, R25, R3 ;  /* 0x0000001916037223 */ /* 0x000fe20000000003 */
[C---:B------:R-:W-:Y:S02]  /*1660*/  @!P0 R2UR UR7, R19.reuse ;  /* 0x00000000130782ca */ /* 0x040fe400000e0000 */
[C---:B------:R-:W-:Y:S02]  /*1670*/  @!P0 R2UR UR18, R18.reuse ;  /* 0x00000000121282ca */ /* 0x040fe400000e0000 */
[C---:B------:R-:W-:Y:S02]  /*1680*/  @!P0 R2UR UR19, R19.reuse ;  /* 0x00000000131382ca */ /* 0x040fe400000e0000 */
[C---:B------:R-:W-:Y:S02]  /*1690*/  @!P0 R2UR UR14, R18.reuse ;  /* 0x00000000120e82ca */ /* 0x040fe400000e0000 */
[----:B------:R-:W-:Y:S01]  /*16a0*/  @!P0 R2UR UR15, R19 ;  /* 0x00000000130f82ca */ /* 0x000fe200000e0000 */
[----:B------:R0:W5:Y:S01]  /*16b0*/  @!P0 LDG.E.CONSTANT R22, desc[UR16][R34.64] ;  /* 0x0000001022168981 */ /* 0x000162000c1e9900 */
[----:B------:R-:W-:-:S02]  /*16c0*/  @!P0 R2UR UR8, R18 ;  /* 0x00000000120882ca */ /* 0x000fc400000e0000 */
[----:B------:R-:W-:Y:S01]  /*16d0*/  @!P0 R2UR UR9, R19 ;  /* 0x00000000130982ca */ /* 0x000fe200000e0000 */
[----:B------:R-:W-:Y:S01]  /*16e0*/  IMAD.WIDE R20, R11, 0x4, R20 ;  /* 0x000000040b147825 */ /* 0x000fe200078e0214 */
[----:B------:R-:W-:-:S03]  /*16f0*/  MOV R8, R25 ;  /* 0x0000001900087202 */ /* 0x000fc60000000f00 */
[----:B0-----:R-:W-:-:S04]  /*1700*/  @!P0 IMAD.WIDE R34, R17, 0x4, R34 ;  /* 0x0000000411228825 */ /* 0x001fc800078e0222 */
[-C--:B------:R-:W-:Y:S01]  /*1710*/  FFMA R2, R23, R25.reuse, R2 ;  /* 0x0000001917027223 */ /* 0x080fe20000000002 */
[-C--:B------:R-:W-:Y:S01]  /*1720*/  FFMA R0, R9, R25.reuse, R0 ;  /* 0x0000001909007223 */ /* 0x080fe20000000000 */
[----:B------:R-:W-:Y:S01]  /*1730*/  FFMA R13, R10, R25, R13 ;  /* 0x000000190a0d7223 */ /* 0x000fe2000000000d */
[----:B------:R1:W5:Y:S01]  /*1740*/  @!P0 LDG.E.CONSTANT R8, desc[UR6][R20.64] ;  /* 0x0000000614088981 */ /* 0x000362000c1e9900 */
[----:B------:R-:W-:-:S03]  /*1750*/  @!P0 IMAD.WIDE R26, R17, 0x4, R34 ;  /* 0x00000004111a8825 */ /* 0x000fc600078e0222 */
[----:B------:R1:W5:Y:S04]  /*1760*/  @!P0 LDG.E.CONSTANT R23, desc[UR18][R34.64] ;  /* 0x0000001222178981 */ /* 0x000368000c1e9900 */
[----:B------:R1:W5:Y:S04]  /*1770*/  @!P0 LDG.E.CONSTANT R9, desc[UR8][R26.64] ;  /* 0x000000081a098981 */ /* 0x000368000c1e9900 */
[----:B------:R1:W5:Y:S01]  /*1780*/  @!P0 LDG.E.CONSTANT R10, desc[UR14][R14.64] ;  /* 0x0000000e0e0a8981 */ /* 0x000362000c1e9900 */
[----:B------:R-:W-:Y:S01]  /*1790*/  ISETP.GE.AND P0, PT, R24, UR4, PT ;  /* 0x0000000418007c0c */ /* 0x000fe2000bf06270 */
[-C--:B--2---:R-:W-:Y:S01]  /*17a0*/  FFMA R4, R31, R25.reuse, R4 ;  /* 0x000000191f047223 */ /* 0x084fe20000000004 */
[-C--:B---3--:R-:W-:Y:S01]  /*17b0*/  FFMA R7, R7, R25.reuse, R30 ;  /* 0x0000001907077223 */ /* 0x088fe2000000001e */
[-C--:B----4-:R-:W-:Y:S01]  /*17c0*/  FFMA R6, R29, R25.reuse, R6 ;  /* 0x000000191d067223 */ /* 0x090fe20000000006 */
[----:B------:R-:W-:-:S09]  /*17d0*/  FFMA R5, R5, R25, R28 ;  /* 0x0000001905057223 */ /* 0x000fd2000000001c */
[----:B-1----:R-:W-:Y:S05]  /*17e0*/  @!P0 BRA `(.L_x_15) ;  /* 0xfffffff800748947 */ /* 0x002fea000383ffff */
.L_x_12:
[----:B------:R-:W-:Y:S05]  /*17f0*/  BSYNC.RECONVERGENT B0 ;  /* 0x0000000000007941 */ /* 0x000fea0003800200 */
.L_x_11:
[----:B------:R-:W1:Y:S01]  /*1800*/  S2R R27, SR_TID.X ;  /* 0x00000000001b7919 */ /* 0x000e620000002100 */
[----:B------:R-:W-:Y:S01]  /*1810*/  UMOV UR4, 0xffffffff ;  /* 0xffffffff00047882 */ /* 0x000fe20000000000 */
[----:B-1----:R-:W-:Y:S02]  /*1820*/  ISETP.NE.AND P1, PT, R27, RZ, PT ;  /* 0x000000ff1b00720c */ /* 0x002fe40003f25270 */
[----:B------:R-:W-:Y:S11]  /*1830*/  BRA.DIV UR4, `(.L_x_16) ;  /* 0x0000000e04387947 */ /* 0x000ff6000b800000 */
[----:B------:R-:W1:Y:S01]  /*1840*/  SHFL.DOWN PT, R14, R13, 0x10, 0x1f ;  /* 0x0a001f000d0e7f89 */ /* 0x000e6200000e0000 */
[----:B------:R-:W-:-:S03]  /*1850*/  ISETP.NE.AND P0, PT, R27, RZ, PT ;  /* 0x000000ff1b00720c */ /* 0x000fc60003f05270 */
[----:B-----5:R-:W2:Y:S04]  /*1860*/  SHFL.DOWN PT, R10, R3, 0x10, 0x1f ;  /* 0x0a001f00030a7f89 */ /* 0x020ea800000e0000 */
[----:B------:R-:W3:Y:S04]  /*1870*/  SHFL.DOWN PT, R23, R0, 0x10, 0x1f ;  /* 0x0a001f0000177f89 */ /* 0x000ee800000e0000 */
[----:B------:R-:W4:Y:S04]  /*1880*/  SHFL.DOWN PT, R22, R7, 0x10, 0x1f ;  /* 0x0a001f0007167f89 */ /* 0x000f2800000e0000 */
[----:B------:R-:W0:Y:S04]  /*1890*/  SHFL.DOWN PT, R17, R2, 0x10, 0x1f ;  /* 0x0a001f0002117f89 */ /* 0x000e2800000e0000 */
[----:B------:R-:W0:Y:S01]  /*18a0*/  SHFL.DOWN PT, R25, R4, 0x10, 0x1f ;  /* 0x0a001f0004197f89 */ /* 0x000e2200000e0000 */
[----:B-1----:R-:W-:Y:S01]  /*18b0*/  FADD R9, R14, R13 ;  /* 0x0000000d0e097221 */ /* 0x002fe20000000000 */
[----:B------:R-:W1:Y:S01]  /*18c0*/  S2R R11, SR_CgaCtaId ;  /* 0x00000000000b7919 */ /* 0x000e620000008800 */
[----:B--2---:R-:W-:Y:S01]  /*18d0*/  FADD R21, R10, R3 ;  /* 0x000000030a157221 */ /* 0x004fe20000000000 */
[----:B------:R-:W2:Y:S01]  /*18e0*/  SHFL.DOWN PT, R14, R6, 0x10, 0x1f ;  /* 0x0a001f00060e7f89 */ /* 0x000ea200000e0000 */
[----:B---3--:R-:W-:-:S03]  /*18f0*/  FADD R20, R23, R0 ;  /* 0x0000000017147221 */ /* 0x008fc60000000000 */
[----:B------:R-:W3:Y:S01]  /*1900*/  SHFL.DOWN PT, R8, R9, 0x8, 0x1f ;  /* 0x09001f0009087f89 */ /* 0x000ee200000e0000 */
[----:B----4-:R-:W-:-:S03]  /*1910*/  FADD R0, R22, R7 ;  /* 0x0000000716007221 */ /* 0x010fc60000000000 */
[----:B------:R-:W4:Y:S01]  /*1920*/  SHFL.DOWN PT, R10, R21, 0x8, 0x1f ;  /* 0x09001f00150a7f89 */ /* 0x000f2200000e0000 */
[----:B0-----:R-:W-:-:S03]  /*1930*/  FADD R17, R17, R2 ;  /* 0x0000000211117221 */ /* 0x001fc60000000000 */
[----:B------:R-:W0:Y:S01]  /*1940*/  SHFL.DOWN PT, R23, R20, 0x8, 0x1f ;  /* 0x09001f0014177f89 */ /* 0x000e2200000e0000 */
[----:B------:R-:W-:-:S03]  /*1950*/  FADD R22, R25, R4 ;  /* 0x0000000419167221 */ /* 0x000fc60000000000 */
[----:B------:R-:W1:Y:S04]  /*1960*/  SHFL.DOWN PT, R24, R17, 0x8, 0x1f ;  /* 0x09001f0011187f89 */ /* 0x000e6800000e0000 */
[----:B------:R-:W1:Y:S01]  /*1970*/  SHFL.DOWN PT, R25, R0, 0x8, 0x1f ;  /* 0x09001f0000197f89 */ /* 0x000e6200000e0000 */
[----:B--2---:R-:W-:-:S03]  /*1980*/  FADD R7, R14, R6 ;  /* 0x000000060e077221 */ /* 0x004fc60000000000 */
[----:B------:R-:W2:Y:S01]  /*1990*/  SHFL.DOWN PT, R29, R22, 0x8, 0x1f ;  /* 0x09001f00161d7f89 */ /* 0x000ea200000e0000 */
[----:B---3--:R-:W-:-:S03]  /*19a0*/  FADD R8, R9, R8 ;  /* 0x0000000809087221 */ /* 0x008fc60000000000 */
[----:B------:R-:W3:Y:S01]  /*19b0*/  SHFL.DOWN PT, R6, R7, 0x8, 0x1f ;  /* 0x09001f0007067f89 */ /* 0x000ee200000e0000 */
[----:B----4-:R-:W-:-:S03]  /*19c0*/  FADD R10, R21, R10 ;  /* 0x0000000a150a7221 */ /* 0x010fc60000000000 */
[----:B------:R-:W4:Y:S01]  /*19d0*/  SHFL.DOWN PT, R9, R8, 0x4, 0x1f ;  /* 0x08801f0008097f89 */ /* 0x000f2200000e0000 */
[----:B0-----:R-:W-:-:S03]  /*19e0*/  FADD R20, R20, R23 ;  /* 0x0000001714147221 */ /* 0x001fc60000000000 */
[----:B------:R-:W0:Y:S01]  /*19f0*/  SHFL.DOWN PT, R3, R10, 0x4, 0x1f ;  /* 0x08801f000a037f89 */ /* 0x000e2200000e0000 */
[----:B-1----:R-:W-:-:S03]  /*1a00*/  FADD R2, R17, R24 ;  /* 0x0000001811027221 */ /* 0x002fc60000000000 */
[----:B------:R-:W1:Y:S01]  /*1a10*/  SHFL.DOWN PT, R14, R5, 0x10, 0x1f ;  /* 0x0a001f00050e7f89 */ /* 0x000e6200000e0000 */
[----:B------:R-:W-:-:S03]  /*1a20*/  FADD R0, R0, R25 ;  /* 0x0000001900007221 */ /* 0x000fc60000000000 */
        /* <DEDUP_REMOVED lines=12> */
[----:B------:R-:W1:Y:S04]  /*1af0*/  SHFL.DOWN PT, R3, R10, 0x2, 0x1f ;  /* 0x08401f000a037f89 */ /* 0x000e6800000e0000 */
[----:B------:R-:W1:Y:S01]  /*1b00*/  SHFL.DOWN PT, R14, R5, 0x8, 0x1f ;  /* 0x09001f00050e7f89 */ /* 0x000e6200000e0000 */
[----:B--2---:R-:W-:Y:S01]  /*1b10*/  FADD R23, R0, R23 ;  /* 0x0000001700177221 */ /* 0x004fe20000000000 */
[----:B---3--:R-:W-:Y:S02]  /*1b20*/  FADD R2, R2, R17 ;  /* 0x0000001102027221 */ /* 0x008fe40000000000 */
[----:B------:R-:W2:Y:S01]  /*1b30*/  SHFL.DOWN PT, R20, R21, 0x2, 0x1f ;  /* 0x08401f0015147f89 */ /* 0x000ea200000e0000 */
[----:B----4-:R-:W-:-:S03]  /*1b40*/  FADD R25, R4, R25 ;  /* 0x0000001904197221 */ /* 0x010fc60000000000 */
[----:B------:R-:W3:Y:S01]  /*1b50*/  SHFL.DOWN PT, R0, R23, 0x2, 0x1f ;  /* 0x08401f0017007f89 */ /* 0x000ee200000e0000 */
[----:B0-----:R-:W-:-:S03]  /*1b60*/  FADD R6, R6, R7 ;  /* 0x0000000706067221 */ /* 0x001fc60000000000 */
[----:B------:R-:W0:Y:S01]  /*1b70*/  SHFL.DOWN PT, R17, R2, 0x2, 0x1f ;  /* 0x08401f0002117f89 */ /* 0x000e2200000e0000 */
[----:B-1----:R-:W-:-:S03]  /*1b80*/  FADD R9, R9, R8 ;  /* 0x0000000809097221 */ /* 0x002fc60000000000 */
[----:B------:R-:W1:Y:S01]  /*1b90*/  SHFL.DOWN PT, R4, R25, 0x2, 0x1f ;  /* 0x08401f0019047f89 */ /* 0x000e6200000e0000 */
[----:B------:R-:W-:-:S03]  /*1ba0*/  FADD R10, R10, R3 ;  /* 0x000000030a0a7221 */ /* 0x000fc60000000000 */
[----:B------:R-:W4:Y:S01]  /*1bb0*/  SHFL.DOWN PT, R7, R6, 0x2, 0x1f ;  /* 0x08401f0006077f89 */ /* 0x000f2200000e0000 */
[----:B------:R-:W-:-:S03]  /*1bc0*/  FADD R5, R5, R14 ;  /* 0x0000000e05057221 */ /* 0x000fc60000000000 */
[----:B------:R-:W4:Y:S04]  /*1bd0*/  SHFL.DOWN PT, R8, R9, 0x1, 0x1f ;  /* 0x08201f0009087f89 */ /* 0x000f2800000e0000 */
[----:B------:R-:W4:Y:S01]  /*1be0*/  SHFL.DOWN PT, R3, R10, 0x1, 0x1f ;  /* 0x08201f000a037f89 */ /* 0x000f2200000e0000 */
[----:B--2---:R-:W-:-:S03]  /*1bf0*/  FADD R21, R21, R20 ;  /* 0x0000001415157221 */ /* 0x004fc60000000000 */
[----:B------:R-:W2:Y:S01]  /*1c00*/  SHFL.DOWN PT, R14, R5, 0x4, 0x1f ;  /* 0x08801f00050e7f89 */ /* 0x000ea200000e0000 */
[----:B---3--:R-:W-:Y:S01]  /*1c10*/  FADD R23, R23, R0 ;  /* 0x0000000017177221 */ /* 0x008fe20000000000 */
[----:B0-----:R-:W-:Y:S02]  /*1c20*/  FADD R17, R2, R17 ;  /* 0x0000001102117221 */ /* 0x001fe40000000000 */
[----:B------:R-:W0:Y:S01]  /*1c30*/  SHFL.DOWN PT, R20, R21, 0x1, 0x1f ;  /* 0x08201f0015147f89 */ /* 0x000e2200000e0000 */
[----:B-1----:R-:W-:-:S03]  /*1c40*/  FADD R25, R25, R4 ;  /* 0x0000000419197221 */ /* 0x002fc60000000000 */
[----:B------:R-:W1:Y:S01]  /*1c50*/  SHFL.DOWN PT, R0, R23, 0x1, 0x1f ;  /* 0x08201f0017007f89 */ /* 0x000e6200000e0000 */
[----:B----4-:R-:W-:-:S03]  /*1c60*/  FADD R6, R6, R7 ;  /* 0x0000000706067221 */ /* 0x010fc60000000000 */
[----:B------:R-:W3:Y:S01]  /*1c70*/  SHFL.DOWN PT, R2, R17, 0x1, 0x1f ;  /* 0x08201f0011027f89 */ /* 0x000ee200000e0000 */
[----:B------:R-:W-:-:S03]  /*1c80*/  FADD R8, R9, R8 ;  /* 0x0000000809087221 */ /* 0x000fc60000000000 */
[----:B------:R-:W4:Y:S01]  /*1c90*/  SHFL.DOWN PT, R4, R25, 0x1, 0x1f ;  /* 0x08201f0019047f89 */ /* 0x000f2200000e0000 */
[----:B------:R-:W-:-:S03]  /*1ca0*/  FADD R9, R10, R3 ;  /* 0x000000030a097221 */ /* 0x000fc60000000000 */
[----:B------:R-:W4:Y:S01]  /*1cb0*/  SHFL.DOWN PT, R7, R6, 0x1, 0x1f ;  /* 0x08201f0006077f89 */ /* 0x000f2200000e0000 */
[----:B------:R-:W3:Y:S01]  /*1cc0*/  @!P1 F2I.TRUNC.NTZ R8, R8 ;  /* 0x0000000800089305 */ /* 0x000ee2000020f100 */
[----:B--2---:R-:W-:Y:S01]  /*1cd0*/  FADD R13, R5, R14 ;  /* 0x0000000e050d7221 */ /* 0x004fe20000000000 */
[----:B------:R-:W2:Y:S04]  /*1ce0*/  S2R R3, SR_TID.Y ;  /* 0x0000000000037919 */ /* 0x000ea80000002200 */
[----:B------:R-:W2:Y:S01]  /*1cf0*/  SHFL.DOWN PT, R14, R13, 0x2, 0x1f ;  /* 0x08401f000d0e7f89 */ /* 0x000ea200000e0000 */
[----:B0-----:R-:W-:Y:S01]  /*1d00*/  FADD R10, R21, R20 ;  /* 0x00000014150a7221 */ /* 0x001fe20000000000 */
[----:B------:R-:W0:Y:S01]  /*1d10*/  @!P0 F2I.TRUNC.NTZ R9, R9 ;  /* 0x0000000900098305 */ /* 0x000e22000020f100 */
[----:B-1----:R-:W-:Y:S01]  /*1d20*/  FADD R21, R23, R0 ;  /* 0x0000000017157221 */ /* 0x002fe20000000000 */
[----:B------:R-:W-:Y:S01]  /*1d30*/  MOV R0, 0x400 ;  /* 0x0000040000007802 */ /* 0x000fe20000000f00 */
[----:B---3--:R-:W-:-:S03]  /*1d40*/  FADD R2, R17, R2 ;  /* 0x0000000211027221 */ /* 0x008fc60000000000 */
[----:B------:R-:W-:Y:S02]  /*1d50*/  LEA R0, R11, R0, 0x18 ;  /* 0x000000000b007211 */ /* 0x000fe400078ec0ff */
[----:B------:R-:W1:Y:S01]  /*1d60*/  @!P0 F2I.TRUNC.NTZ R10, R10 ;  /* 0x0000000a000a8305 */ /* 0x000e62000020f100 */
[----:B------:R-:W-:Y:S01]  /*1d70*/  @!P1 I2FP.F32.S32 R5, R8 ;  /* 0x0000000800059245 */ /* 0x000fe20000201400 */
[----:B----4-:R-:W-:Y:S01]  /*1d80*/  FADD R23, R25, R4 ;  /* 0x0000000419177221 */ /* 0x010fe20000000000 */
[----:B------:R-:W-:Y:S01]  /*1d90*/  FADD R6, R6, R7 ;  /* 0x0000000706067221 */ /* 0x000fe20000000000 */
[----:B0-----:R-:W-:-:S04]  /*1da0*/  @!P0 I2FP.F32.S32 R9, R9 ;  /* 0x0000000900098245 */ /* 0x001fc80000201400 */
[----:B------:R-:W0:Y:S01]  /*1db0*/  @!P0 F2I.TRUNC.NTZ R2, R2 ;  /* 0x0000000200028305 */ /* 0x000e22000020f100 */
[----:B--2---:R-:W-:Y:S01]  /*1dc0*/  FADD R13, R13, R14 ;  /* 0x0000000e0d0d7221 */ /* 0x004fe20000000000 */
[----:B-1----:R-:W-:-:S06]  /*1dd0*/  @!P0 I2FP.F32.S32 R17, R10 ;  /* 0x0000000a00118245 */ /* 0x002fcc0000201400 */
[----:B------:R-:W1:Y:S01]  /*1de0*/  @!P0 F2I.TRUNC.NTZ R21, R21 ;  /* 0x0000001500158305 */ /* 0x000e62000020f100 */
[----:B------:R-:W-:Y:S01]  /*1df0*/  IMAD R4, R3, 0x4, R0 ;  /* 0x0000000403047824 */ /* 0x000fe200078e0200 */
[----:B------:R2:W3:Y:S01]  /*1e00*/  SHFL.DOWN PT, R14, R13, 0x1, 0x1f ;  /* 0x08201f000d0e7f89 */ /* 0x0004e200000e0000 */
[----:B0-----:R-:W-:-:S05]  /*1e10*/  @!P0 I2FP.F32.S32 R7, R2 ;  /* 0x0000000200078245 */ /* 0x001fca0000201400 */
[----:B------:R-:W0:Y:S01]  /*1e20*/  @!P0 F2I.TRUNC.NTZ R23, R23 ;  /* 0x0000001700178305 */ /* 0x000e22000020f100 */
[----:B------:R2:W-:Y:S04]  /*1e30*/  @!P1 STS [R4], R5 ;  /* 0x0000000504009388 */ /* 0x0005e80000000800 */
[----:B------:R2:W-:Y:S01]  /*1e40*/  @!P0 STS [R4+0x80], R9 ;  /* 0x0000800904008388 */ /* 0x0005e20000000800 */
[----:B-1----:R-:W-:Y:S02]  /*1e50*/  @!P0 I2FP.F32.S32 R21, R21 ;  /* 0x0000001500158245 */ /* 0x002fe40000201400 */
[----:B------:R-:W1:Y:S01]  /*1e60*/  @!P0 F2I.TRUNC.NTZ R6, R6 ;  /* 0x0000000600068305 */ /* 0x000e62000020f100 */
[----:B------:R2:W-:Y:S04]  /*1e70*/  @!P0 STS [R4+0x100], R7 ;  /* 0x0001000704008388 */ /* 0x0005e80000000800 */
[----:B------:R2:W-:Y:S01]  /*1e80*/  @!P0 STS [R4+0x180], R17 ;  /* 0x0001801104008388 */ /* 0x0005e20000000800 */
[----:B0-----:R-:W-:-:S03]  /*1e90*/  @!P0 I2FP.F32.S32 R23, R23 ;  /* 0x0000001700178245 */ /* 0x001fc60000201400 */
[----:B------:R2:W-:Y:S04]  /*1ea0*/  @!P0 STS [R4+0x200], R21 ;  /* 0x0002001504008388 */ /* 0x0005e80000000800 */
[----:B------:R2:W-:Y:S01]  /*1eb0*/  @!P0 STS [R4+0x280], R23 ;  /* 0x0002801704008388 */ /* 0x0005e20000000800 */
[----:B-1----:R-:W-:-:S05]  /*1ec0*/  @!P0 I2FP.F32.S32 R25, R6 ;  /* 0x0000000600198245 */ /* 0x002fca0000201400 */
[----:B---3--:R2:W-:Y:S02]  /*1ed0*/  @!P0 STS [R4+0x300], R25 ;  /* 0x0003001904008388 */ /* 0x0085e40000000800 */
.L_x_61:
[----:B------:R-:W-:Y:S01]  /*1ee0*/  FADD R2, R13, R14 ;  /* 0x0000000e0d027221 */ /* 0x000fe20000000000 */
[----:B------:R-:W-:Y:S05]  /*1ef0*/  WARPSYNC.ALL ;  /* 0x0000000000007948 */ /* 0x000fea0003800000 */
[----:B------:R-:W2:Y:S01]  /*1f00*/  @!P0 F2I.TRUNC.NTZ R2, R2 ;  /* 0x0000000200028305 */ /* 0x000ea2000020f100 */
[----:B------:R-:W-:-:S05]  /*1f10*/  IMAD R8, R16, R3, R27 ;  /* 0x0000000310087224 */ /* 0x000fca00078e021b */
[----:B------:R-:W-:Y:S02]  /*1f20*/  ISETP.GT.U32.AND P1, PT, R8, 0xff, PT ;  /* 0x000000ff0800780c */ /* 0x000fe40003f24070 */
[----:B--2---:R-:W-:-:S05]  /*1f30*/  @!P0 I2FP.F32.S32 R5, R2 ;  /* 0x0000000200058245 */ /* 0x004fca0000201400 */
[----:B------:R0:W-:Y:S01]  /*1f40*/  @!P0 STS [R4+0x380], R5 ;  /* 0x0003800504008388 */ /* 0x0001e20000000800 */
[----:B------:R-:W-:Y:S06]  /*1f50*/  BAR.SYNC.DEFER_BLOCKING 0x0 ;  /* 0x0000000000007b1d */ /* 0x000fec0000010000 */
[----:B------:R-:W-:Y:S05]  /*1f60*/  @P1 EXIT ;  /* 0x000000000000194d */ /* 0x000fea0003800000 */
[----:B------:R-:W1:Y:S01]  /*1f70*/  LDCU UR4, c[0x0][0x364] ;  /* 0x00006c80ff0477ac */ /* 0x000e620008000800 */
[----:B0-----:R-:W-:Y:S01]  /*1f80*/  IMAD.MOV.U32 R5, RZ, RZ, R8 ;  /* 0x000000ffff057224 */ /* 0x001fe200078e0008 */
[----:B------:R-:W-:Y:S01]  /*1f90*/  BSSY.RECONVERGENT B0, `(.L_x_17) ;  /* 0x0000031000007945 */ /* 0x000fe20003800200 */
[----:B-1----:R-:W-:-:S04]  /*1fa0*/  IMAD R2, R16, UR4, RZ ;  /* 0x0000000410027c24 */ /* 0x002fc8000f8e02ff */
[----:B------:R-:W0:Y:S01]  /*1fb0*/  I2F.U32.RP R10, R2 ;  /* 0x00000002000a7306 */ /* 0x000e220000209000 */
[----:B------:R-:W-:Y:S01]  /*1fc0*/  IMAD.IADD R4, R5, 0x1, R2 ;  /* 0x0000000105047824 */ /* 0x000fe200078e0202 */
[----:B------:R-:W-:Y:S02]  /*1fd0*/  IADD3 R11, PT, PT, RZ, -R2, RZ ;  /* 0x80000002ff0b7210 */ /* 0x000fe40007ffe0ff */
[----:B------:R-:W-:Y:S02]  /*1fe0*/  ISETP.NE.U32.AND P2, PT, R2, RZ, PT ;  /* 0x000000ff0200720c */ /* 0x000fe40003f45070 */
[C---:B------:R-:W-:Y:S02]  /*1ff0*/  ISETP.GE.U32.AND P0, PT, R4.reuse, 0x100, PT ;  /* 0x000001000400780c */ /* 0x040fe40003f06070 */
[----:B------:R-:W-:Y:S02]  /*2000*/  VIMNMX.U32 R9, PT, PT, R4, 0x100, !PT ;  /* 0x0000010004097848 */ /* 0x000fe40007fe0000 */
[----:B------:R-:W-:-:S04]  /*2010*/  SEL R8, RZ, 0x1, P0 ;  /* 0x00000001ff087807 */ /* 0x000fc80000000000 */
[----:B------:R-:W-:Y:S01]  /*2020*/  IADD3 R9, PT, PT, R9, -R4, -R8 ;  /* 0x8000000409097210 */ /* 0x000fe20007ffe808 */
[----:B0-----:R-:W0:Y:S02]  /*2030*/  MUFU.RCP R10, R10 ;  /* 0x0000000a000a7308 */ /* 0x001e240000001000 */
[----:B0-----:R-:W-:-:S06]  /*2040*/  IADD3 R6, PT, PT, R10, 0xffffffe, RZ ;  /* 0x0ffffffe0a067810 */ /* 0x001fcc0007ffe0ff */
[----:B------:R0:W1:Y:S02]  /*2050*/  F2I.FTZ.U32.TRUNC.NTZ R7, R6 ;  /* 0x0000000600077305 */ /* 0x000064000021f000 */
[----:B0-----:R-:W-:Y:S02]  /*2060*/  HFMA2 R6, -RZ, RZ, 0, 0 ;  /* 0x00000000ff067431 */ /* 0x001fe400000001ff */
[----:B-1----:R-:W-:-:S04]  /*2070*/  IMAD R11, R11, R7, RZ ;  /* 0x000000070b0b7224 */ /* 0x002fc800078e02ff */
[----:B------:R-:W-:-:S06]  /*2080*/  IMAD.HI.U32 R10, R7, R11, R6 ;  /* 0x0000000b070a7227 */ /* 0x000fcc00078e0006 */
[----:B------:R-:W-:-:S04]  /*2090*/  IMAD.HI.U32 R7, R10, R9, RZ ;  /* 0x000000090a077227 */ /* 0x000fc800078e00ff */
[----:B------:R-:W-:-:S04]  /*20a0*/  IMAD.MOV R4, RZ, RZ, -R7 ;  /* 0x000000ffff047224 */ /* 0x000fc800078e0a07 */
[----:B------:R-:W-:-:S05]  /*20b0*/  IMAD R9, R2, R4, R9 ;  /* 0x0000000402097224 */ /* 0x000fca00078e0209 */
[----:B------:R-:W-:-:S13]  /*20c0*/  ISETP.GE.U32.AND P0, PT, R9, R2, PT ;  /* 0x000000020900720c */ /* 0x000fda0003f06070 */
[----:B------:R-:W-:Y:S01]  /*20d0*/  @P0 IADD3 R9, PT, PT, -R2, R9, RZ ;  /* 0x0000000902090210 */ /* 0x000fe20007ffe1ff */
[----:B------:R-:W-:-:S03]  /*20e0*/  @P0 VIADD R7, R7, 0x1 ;  /* 0x0000000107070836 */ /* 0x000fc60000000000 */
[----:B------:R-:W-:-:S13]  /*20f0*/  ISETP.GE.U32.AND P1, PT, R9, R2, PT ;  /* 0x000000020900720c */ /* 0x000fda0003f26070 */
[----:B------:R-:W-:Y:S02]  /*2100*/  @P1 IADD3 R7, PT, PT, R7, 0x1, RZ ;  /* 0x0000000107071810 */ /* 0x000fe40007ffe0ff */
[----:B------:R-:W-:-:S05]  /*2110*/  @!P2 LOP3.LUT R7, RZ, R2, RZ, 0x33, !PT ;  /* 0x00000002ff07a212 */ /* 0x000fca00078e33ff */
[----:B------:R-:W-:Y:S02]  /*2120*/  IMAD.IADD R4, R8, 0x1, R7 ;  /* 0x0000000108047824 */ /* 0x000fe400078e0207 */
[----:B------:R-:W0:Y:S03]  /*2130*/  S2R R8, SR_CTAID.Y ;  /* 0x0000000000087919 */ /* 0x000e260000002600 */
[C---:B------:R-:W-:Y:S02]  /*2140*/  LOP3.LUT R6, R4.reuse, 0x3, RZ, 0xc0, !PT ;  /* 0x0000000304067812 */ /* 0x040fe400078ec0ff */
[----:B------:R-:W-:Y:S02]  /*2150*/  ISETP.GE.U32.AND P1, PT, R4, 0x3, PT ;  /* 0x000000030400780c */ /* 0x000fe40003f26070 */
[----:B------:R-:W-:-:S13]  /*2160*/  ISETP.NE.AND P0, PT, R6, 0x3, PT ;  /* 0x000000030600780c */ /* 0x000fda0003f05270 */
[----:B------:R-:W-:Y:S05]  /*2170*/  @!P0 BRA `(.L_x_18) ;  /* 0x0000000000488947 */ /* 0x000fea0003800000 */
[----:B------:R-:W1:Y:S01]  /*2180*/  LDC.64 R6, c[0x0][0x398] ;  /* 0x0000e600ff067b82 */ /* 0x000e620000000a00 */
[----:B------:R-:W-:Y:S01]  /*2190*/  IADD3 R4, PT, PT, R4, 0x1, RZ ;  /* 0x0000000104047810 */ /* 0x000fe20007ffe0ff */
[----:B0-----:R-:W-:Y:S01]  /*21a0*/  IMAD R9, R8, 0x100, R5 ;  /* 0x0000010008097824 */ /* 0x001fe200078e0205 */
[----:B------:R-:W-:Y:S02]  /*21b0*/  LEA R11, R5, R0, 0x2 ;  /* 0x00000000050b7211 */ /* 0x000fe400078e10ff */
[----:B------:R-:W-:-:S05]  /*21c0*/  LOP3.LUT R4, R4, 0x3, RZ, 0xc0, !PT ;  /* 0x0000000304047812 */ /* 0x000fca00078ec0ff */
[----:B------:R-:W-:Y:S02]  /*21d0*/  IMAD R3, R4, UR4, R3 ;  /* 0x0000000404037c24 */ /* 0x000fe4000f8e0203 */
[----:B------:R-:W-:Y:S02]  /*21e0*/  IMAD.MOV R4, RZ, RZ, -R4 ;  /* 0x000000ffff047224 */ /* 0x000fe400078e0a04 */
[----:B------:R-:W-:Y:S02]  /*21f0*/  IMAD R5, R3, R16, R27 ;  /* 0x0000001003057224 */ /* 0x000fe400078e021b */
[----:B-1----:R-:W-:-:S07]  /*2200*/  IMAD.WIDE.U32 R6, R9, 0x4, R6 ;  /* 0x0000000409067825 */ /* 0x002fce00078e0006 */
.L_x_19:
[----:B------:R0:W1:Y:S01]  /*2210*/  LDS R3, [R11] ;  /* 0x000000000b037984 */ /* 0x0000620000000800 */
[----:B------:R-:W-:Y:S02]  /*2220*/  IADD3 R4, PT, PT, R4, 0x1, RZ ;  /* 0x0000000104047810 */ /* 0x000fe40007ffe0ff */
[----:B------:R-:W-:Y:S02]  /*2230*/  R2UR UR6, R18 ;  /* 0x00000000120672ca */ /* 0x000fe400000e0000 */
[----:B------:R-:W-:Y:S02]  /*2240*/  R2UR UR7, R19 ;  /* 0x00000000130772ca */ /* 0x000fe400000e0000 */
[----:B------:R-:W-:Y:S01]  /*2250*/  ISETP.NE.AND P0, PT, R4, RZ, PT ;  /* 0x000000ff0400720c */ /* 0x000fe20003f05270 */
[----:B0-----:R-:W-:-:S10]  /*2260*/  IMAD R11, R2, 0x4, R11 ;  /* 0x00000004020b7824 */ /* 0x001fd400078e020b */
[----:B-1----:R0:W-:Y:S02]  /*2270*/  REDG.E.ADD.F32.FTZ.RN.STRONG.GPU desc[UR6][R6.64], R3 ;  /* 0x00000003060079a6 */ /* 0x0021e4000c12f306 */
[----:B0-----:R-:W-:Y:S01]  /*2280*/  IMAD.WIDE.U32 R6, R2, 0x4, R6 ;  /* 0x0000000402067825 */ /* 0x001fe200078e0006 */
[----:B------:R-:W-:Y:S06]  /*2290*/  @P0 BRA `(.L_x_19) ;  /* 0xfffffffc00dc0947 */ /* 0x000fec000383ffff */
.L_x_18:
[----:B------:R-:W-:Y:S05]  /*22a0*/  BSYNC.RECONVERGENT B0 ;  /* 0x0000000000007941 */ /* 0x000fea0003800200 */
.L_x_17:
[----:B------:R-:W-:Y:S05]  /*22b0*/  @!P1 EXIT ;  /* 0x000000000000994d */ /* 0x000fea0003800000 */
[----:B------:R-:W1:Y:S01]  /*22c0*/  LDC.64 R6, c[0x0][0x398] ;  /* 0x0000e600ff067b82 */ /* 0x000e620000000a00 */
[----:B0-----:R-:W-:Y:S01]  /*22d0*/  LEA R17, R8, R5, 0x8 ;  /* 0x0000000508117211 */ /* 0x001fe200078e40ff */
[----:B------:R-:W-:-:S03]  /*22e0*/  IMAD R3, R5, 0x4, R0 ;  /* 0x0000000405037824 */ /* 0x000fc600078e0200 */
[C---:B------:R-:W-:Y:S01]  /*22f0*/  IADD3 R21, PT, PT, R2.reuse, R17, RZ ;  /* 0x0000001102157210 */ /* 0x040fe20007ffe0ff */
[C-C-:B------:R-:W-:Y:S02]  /*2300*/  IMAD R23, R2.reuse, 0x2, R17.reuse ;  /* 0x0000000202177824 */ /* 0x140fe400078e0211 */
[----:B------:R-:W-:-:S07]  /*2310*/  IMAD R25, R2, 0x3, R17 ;  /* 0x0000000302197824 */ /* 0x000fce00078e0211 */
.L_x_20:
[C---:B------:R-:W-:Y:S01]  /*2320*/  LEA R0, R2.reuse, R3, 0x2 ;  /* 0x0000000302007211 */ /* 0x040fe200078e10ff */
[C-C-:B------:R-:W-:Y:S01]  /*2330*/  IMAD R4, R2.reuse, 0x8, R3.reuse ;  /* 0x0000000802047824 */ /* 0x140fe200078e0203 */
[----:B0-----:R0:W2:Y:S01]  /*2340*/  LDS R27, [R3] ;  /* 0x00000000031b7984 */ /* 0x0010a20000000800 */
[----:B------:R-:W-:Y:S01]  /*2350*/  IMAD R16, R2, 0xc, R3 ;  /* 0x0000000c02107824 */ /* 0x000fe200078e0203 */
[C---:B------:R-:W-:Y:S01]  /*2360*/  R2UR UR4, R18.reuse ;  /* 0x00000000120472ca */ /* 0x040fe200000e0000 */
[--C-:B-1----:R-:W-:Y:S01]  /*2370*/  IMAD.WIDE.U32 R8, R17, 0x4, R6.reuse ;  /* 0x0000000411087825 */ /* 0x102fe200078e0006 */
[----:B------:R-:W1:Y:S01]  /*2380*/  LDS R29, [R0] ;  /* 0x00000000001d7984 */ /* 0x000e620000000800 */
[C---:B------:R-:W-:Y:S02]  /*2390*/  R2UR UR5, R19.reuse ;  /* 0x00000000130572ca */ /* 0x040fe400000e0000 */
[C---:B------:R-:W-:Y:S01]  /*23a0*/  R2UR UR6, R18.reuse ;  /* 0x00000000120672ca */ /* 0x040fe200000e0000 */
[----:B------:R-:W3:Y:S01]  /*23b0*/  LDS R31, [R4] ;  /* 0x00000000041f7984 */ /* 0x000ee20000000800 */
[----:B------:R-:W-:Y:S01]  /*23c0*/  R2UR UR7, R19 ;  /* 0x00000000130772ca */ /* 0x000fe200000e0000 */
[--C-:B------:R-:W-:Y:S01]  /*23d0*/  IMAD.WIDE.U32 R10, R21, 0x4, R6.reuse ;  /* 0x00000004150a7825 */ /* 0x100fe200078e0006 */
[----:B------:R-:W-:Y:S01]  /*23e0*/  R2UR UR8, R18 ;  /* 0x00000000120872ca */ /* 0x000fe200000e0000 */
[----:B------:R-:W4:Y:S01]  /*23f0*/  LDS R33, [R16] ;  /* 0x0000000010217984 */ /* 0x000f220000000800 */
[----:B------:R-:W-:Y:S01]  /*2400*/  LEA R5, R2, R5, 0x2 ;  /* 0x0000000502057211 */ /* 0x000fe200078e10ff */
[----:B------:R-:W-:Y:S01]  /*2410*/  IMAD.WIDE.U32 R12, R23, 0x4, R6 ;  /* 0x00000004170c7825 */ /* 0x000fe200078e0006 */
[----:B------:R-:W-:-:S02]  /*2420*/  R2UR UR9, R19 ;  /* 0x00000000130972ca */ /* 0x000fc400000e0000 */
[----:B------:R-:W-:Y:S01]  /*2430*/  R2UR UR10, R18 ;  /* 0x00000000120a72ca */ /* 0x000fe200000e0000 */
[----:B------:R-:W-:Y:S01]  /*2440*/  IMAD.WIDE.U32 R14, R25, 0x4, R6 ;  /* 0x00000004190e7825 */ /* 0x000fe200078e0006 */
[----:B------:R-:W-:Y:S02]  /*2450*/  R2UR UR11, R19 ;  /* 0x00000000130b72ca */ /* 0x000fe400000e0000 */
[----:B------:R-:W-:Y:S01]  /*2460*/  ISETP.GE.U32.AND P0, PT, R5, 0x100, PT ;  /* 0x000001000500780c */ /* 0x000fe20003f06070 */
[C---:B------:R-:W-:Y:S01]  /*2470*/  IMAD R21, R2.reuse, 0x4, R21 ;  /* 0x0000000402157824 */ /* 0x040fe200078e0215 */
[C---:B------:R-:W-:Y:S01]  /*2480*/  LEA R23, R2.reuse, R23, 0x2 ;  /* 0x0000001702177211 */ /* 0x040fe200078e10ff */
[C---:B------:R-:W-:Y:S01]  /*2490*/  IMAD R25, R2.reuse, 0x4, R25 ;  /* 0x0000000402197824 */ /* 0x040fe200078e0219 */
[C---:B------:R-:W-:Y:S01]  /*24a0*/  LEA R17, R2.reuse, R17, 0x2 ;  /* 0x0000001102117211 */ /* 0x040fe200078e10ff */
[----:B0-----:R-:W-:Y:S01]  /*24b0*/  IMAD R3, R2, 0x10, R3 ;  /* 0x0000001002037824 */ /* 0x001fe200078e0203 */
[----:B--2---:R0:W-:Y:S04]  /*24c0*/  REDG.E.ADD.F32.FTZ.RN.STRONG.GPU desc[UR4][R8.64], R27 ;  /* 0x0000001b080079a6 */ /* 0x0041e8000c12f304 */
[----:B-1----:R0:W-:Y:S04]  /*24d0*/  REDG.E.ADD.F32.FTZ.RN.STRONG.GPU desc[UR6][R10.64], R29 ;  /* 0x0000001d0a0079a6 */ /* 0x0021e8000c12f306 */
[----:B---3--:R0:W-:Y:S04]  /*24e0*/  REDG.E.ADD.F32.FTZ.RN.STRONG.GPU desc[UR8][R12.64], R31 ;  /* 0x0000001f0c0079a6 */ /* 0x0081e8000c12f308 */
[----:B----4-:R0:W-:Y:S01]  /*24f0*/  REDG.E.ADD.F32.FTZ.RN.STRONG.GPU desc[UR10][R14.64], R33 ;  /* 0x000000210e0079a6 */ /* 0x0101e2000c12f30a */
[----:B------:R-:W-:Y:S05]  /*2500*/  @!P0 BRA `(.L_x_20) ;  /* 0xfffffffc00848947 */ /* 0x000fea000383ffff */
[----:B------:R-:W-:Y:S05]  /*2510*/  EXIT ;  /* 0x000000000000794d */ /* 0x000fea0003800000 */
.L_x_16:
[----:B------:R-:W-:Y:S01]  /*2520*/  MOV R12, 0x10 ;  /* 0x00000010000c7802 */ /* 0x000fe20000000f00 */
[----:B------:R-:W-:Y:S01]  /*2530*/  IMAD.MOV.U32 R11, RZ, RZ, 0x1f ;  /* 0x0000001fff0b7424 */ /* 0x000fe200078e00ff */
[----:B------:R-:W-:Y:S02]  /*2540*/  MOV R15, 0xffffffff ;  /* 0xffffffff000f7802 */ /* 0x000fe40000000f00 */
[----:B------:R-:W-:-:S13]  /*2550*/  ISETP.NE.AND P0, PT, R27, RZ, PT ;  /* 0x000000ff1b00720c */ /* 0x000fda0003f05270 */
[----:B0----5:R-:W-:Y:S05]  /*2560*/  WARPSYNC.COLLECTIVE R15, `(.L_x_21) ;  /* 0x000000000f087348 */ /* 0x021fea0003c00000 */
[----:B------:R1:W2:Y:S02]  /*2570*/  SHFL.DOWN P6, R14, R13, R12, R11 ;  /* 0x0800000c0d0e7389 */ /* 0x0002a400000c000b */
[----:B012--5:R-:W-:Y:S05]  /*2580*/  ENDCOLLECTIVE ;  /* 0x000000000000791b */ /* 0x027fea0003800000 */
.L_x_21:
[----:B------:R-:W-:Y:S02]  /*2590*/  HFMA2 R12, -RZ, RZ, 0, 4.76837158203125e-07 ;  /* 0x00000008ff0c7431 */ /* 0x000fe400000001ff */
[----:B------:R-:W-:-:S04]  /*25a0*/  FADD R9, R14, R13 ;  /* 0x0000000d0e097221 */ /* 0x000fc80000000000 */
[----:B------:R-:W-:-:S07]  /*25b0*/  IMAD.MOV.U32 R13, RZ, RZ, R9 ;  /* 0x000000ffff0d7224 */ /* 0x000fce00078e0009 */
[----:B------:R-:W-:Y:S05]  /*25c0*/  WARPSYNC.COLLECTIVE R15, `(.L_x_22) ;  /* 0x000000000f087348 */ /* 0x000fea0003c00000 */
[----:B------:R0:W1:Y:S02]  /*25d0*/  SHFL.DOWN P6, R14, R13, R12, R11 ;  /* 0x0800000c0d0e7389 */ /* 0x00006400000c000b */
[----:B01----:R-:W-:Y:S05]  /*25e0*/  ENDCOLLECTIVE ;  /* 0x000000000000791b */ /* 0x003fea0003800000 */
.L_x_22:
[----:B------:R-:W-:Y:S02]  /*25f0*/  IMAD.MOV.U32 R12, RZ, RZ, 0x4 ;  /* 0x00000004ff0c7424 */ /* 0x000fe400078e00ff */
[----:B------:R-:W-:-:S04]  /*2600*/  IMAD.MOV.U32 R8, RZ, RZ, R14 ;  /* 0x000000ffff087224 */ /* 0x000fc800078e000e */
[----:B------:R-:W-:-:S05]  /*2610*/  FADD R8, R9, R8 ;  /* 0x0000000809087221 */ /* 0x000fca0000000000 */
[----:B------:R-:W-:-:S07]  /*2620*/  MOV R13, R8 ;  /* 0x00000008000d7202 */ /* 0x000fce0000000f00 */
[----:B------:R-:W-:Y:S05]  /*2630*/  WARPSYNC.COLLECTIVE R15, `(.L_x_23) ;  /* 0x000000000f087348 */ /* 0x000fea0003c00000 */
[----:B------:R0:W1:Y:S02]  /*2640*/  SHFL.DOWN P6, R14, R13, R12, R11 ;  /* 0x0800000c0d0e7389 */ /* 0x00006400000c000b */
[----:B01----:R-:W-:Y:S05]  /*2650*/  ENDCOLLECTIVE ;  /* 0x000000000000791b */ /* 0x003fea0003800000 */
.L_x_23:
[----:B------:R-:W-:Y:S01]  /*2660*/  HFMA2 R12, -RZ, RZ, 0, 1.1920928955078125e-07 ;  /* 0x00000002ff0c7431 */ /* 0x000fe200000001ff */
[----:B------:R-:W-:-:S05]  /*2670*/  MOV R9, R14 ;  /* 0x0000000e00097202 */ /* 0x000fca0000000f00 */
[----:B------:R-:W-:-:S04]  /*2680*/  FADD R9, R8, R9 ;  /* 0x0000000908097221 */ /* 0x000fc80000000000 */
[----:B------:R-:W-:-:S07]  /*2690*/  IMAD.MOV.U32 R13, RZ, RZ, R9 ;  /* 0x000000ffff0d7224 */ /* 0x000fce00078e0009 */
[----:B------:R-:W-:Y:S05]  /*26a0*/  WARPSYNC.COLLECTIVE R15, `(.L_x_24) ;  /* 0x000000000f087348 */ /* 0x000fea0003c00000 */
[----:B------:R0:W1:Y:S02]  /*26b0*/  SHFL.DOWN P6, R14, R13, R12, R11 ;  /* 0x0800000c0d0e7389 */ /* 0x00006400000c000b */
[----:B01----:R-:W-:Y:S05]  /*26c0*/  ENDCOLLECTIVE ;  /* 0x000000000000791b */ /* 0x003fea0003800000 */
.L_x_24:
[----:B------:R-:W-:Y:S02]  /*26d0*/  IMAD.MOV.U32 R12, RZ, RZ, 0x1 ;  /* 0x00000001ff0c7424 */ /* 0x000fe400078e00ff */
[----:B------:R-:W-:-:S04]  /*26e0*/  IMAD.MOV.U32 R8, RZ, RZ, R14 ;  /* 0x000000ffff087224 */ /* 0x000fc800078e000e */
[----:B------:R-:W-:-:S05]  /*26f0*/  FADD R9, R9, R8 ;  /* 0x0000000809097221 */ /* 0x000fca0000000000 */
[----:B------:R-:W-:-:S07]  /*2700*/  MOV R13, R9 ;  /* 0x00000009000d7202 */ /* 0x000fce0000000f00 */
[----:B------:R-:W-:Y:S05]  /*2710*/  WARPSYNC.COLLECTIVE R15, `(.L_x_25) ;  /* 0x000000000f087348 */ /* 0x000fea0003c00000 */
[----:B------:R0:W1:Y:S02]  /*2720*/  SHFL.DOWN P6, R14, R13, R12, R11 ;  /* 0x0800000c0d0e7389 */ /* 0x00006400000c000b */
[----:B01----:R-:W-:Y:S05]  /*2730*/  ENDCOLLECTIVE ;  /* 0x000000000000791b */ /* 0x003fea0003800000 */
.L_x_25:
[----:B------:R-:W-:Y:S02]  /*2740*/  HFMA2 R12, -RZ, RZ, 0, 9.5367431640625e-07 ;  /* 0x00000010ff0c7431 */ /* 0x000fe400000001ff */
[----:B------:R-:W-:Y:S01]  /*2750*/  IMAD.MOV.U32 R13, RZ, RZ, R3 ;  /* 0x000000ffff0d7224 */ /* 0x000fe200078e0003 */
[----:B------:R-:W-:-:S07]  /*2760*/  MOV R8, R14 ;  /* 0x0000000e00087202 */ /* 0x000fce0000000f00 */
[----:B------:R-:W-:Y:S05]  /*2770*/  WARPSYNC.COLLECTIVE R15, `(.L_x_26) ;  /* 0x000000000f087348 */ /* 0x000fea0003c00000 */
[----:B------:R0:W1:Y:S02]  /*2780*/  SHFL.DOWN P6, R14, R13, R12, R11 ;  /* 0x0800000c0d0e7389 */ /* 0x00006400000c000b */
[----:B01----:R-:W-:Y:S05]  /*2790*/  ENDCOLLECTIVE ;  /* 0x000000000000791b */ /* 0x003fea0003800000 */
.L_x_26:
[----:B------:R-:W-:-:S06]  /*27a0*/  FADD R8, R9, R8 ;  /* 0x0000000809087221 */ /* 0x000fcc0000000000 */
[----:B------:R-:W0:Y:S01]  /*27b0*/  @!P1 F2I.TRUNC.NTZ R8, R8 ;  /* 0x0000000800089305 */ /* 0x000e22000020f100 */
[----:B------:R-:W-:Y:S02]  /*27c0*/  IMAD.MOV.U32 R12, RZ, RZ, 0x8 ;  /* 0x00000008ff0c7424 */ /* 0x000fe400078e00ff */
[----:B------:R-:W-:-:S04]  /*27d0*/  IMAD.MOV.U32 R10, RZ, RZ, R14 ;  /* 0x000000ffff0a7224 */ /* 0x000fc800078e000e */
[----:B------:R-:W-:-:S05]  /*27e0*/  FADD R21, R10, R3 ;  /* 0x000000030a157221 */ /* 0x000fca0000000000 */
[----:B------:R-:W-:-:S07]  /*27f0*/  MOV R13, R21 ;  /* 0x00000015000d7202 */ /* 0x000fce0000000f00 */
[----:B0-----:R-:W-:Y:S05]  /*2800*/  WARPSYNC.COLLECTIVE R15, `(.L_x_27) ;  /* 0x000000000f087348 */ /* 0x001fea0003c00000 */
[----:B------:R1:W2:Y:S02]  /*2810*/  SHFL.DOWN P6, R14, R13, R12, R11 ;  /* 0x0800000c0d0e7389 */ /* 0x0002a400000c000b */
[----:B012---:R-:W-:Y:S05]  /*2820*/  ENDCOLLECTIVE ;  /* 0x000000000000791b */ /* 0x007fea0003800000 */
.L_x_27:
[----:B------:R-:W-:Y:S01]  /*2830*/  HFMA2 R12, -RZ, RZ, 0, 2.384185791015625e-07 ;  /* 0x00000004ff0c7431 */ /* 0x000fe200000001ff */
[----:B------:R-:W-:-:S05]  /*2840*/  MOV R10, R14 ;  /* 0x0000000e000a7202 */ /* 0x000fca0000000f00 */
[----:B------:R-:W-:-:S04]  /*2850*/  FADD R10, R21, R10 ;  /* 0x0000000a150a7221 */ /* 0x000fc80000000000 */
[----:B------:R-:W-:-:S07]  /*2860*/  IMAD.MOV.U32 R13, RZ, RZ, R10 ;  /* 0x000000ffff0d7224 */ /* 0x000fce00078e000a */
[----:B------:R-:W-:Y:S05]  /*2870*/  WARPSYNC.COLLECTIVE R15, `(.L_x_28) ;  /* 0x000000000f087348 */ /* 0x000fea0003c00000 */
[----:B------:R0:W1:Y:S02]  /*2880*/  SHFL.DOWN P6, R14, R13, R12, R11 ;  /* 0x0800000c0d0e7389 */ /* 0x00006400000c000b */
[----:B01----:R-:W-:Y:S05]  /*2890*/  ENDCOLLECTIVE ;  /* 0x000000000000791b */ /* 0x003fea0003800000 */
.L_x_28:
[----:B------:R-:W-:Y:S02]  /*28a0*/  IMAD.MOV.U32 R12, RZ, RZ, 0x2 ;  /* 0x00000002ff0c7424 */ /* 0x000fe400078e00ff */
[----:B------:R-:W-:-:S04]  /*28b0*/  IMAD.MOV.U32 R3, RZ, RZ, R14 ;  /* 0x000000ffff037224 */ /* 0x000fc800078e000e */
[----:B------:R-:W-:-:S05]  /*28c0*/  FADD R10, R10, R3 ;  /* 0x000000030a0a7221 */ /* 0x000fca0000000000 */
[----:B------:R-:W-:-:S07]  /*28d0*/  MOV R13, R10 ;  /* 0x0000000a000d7202 */ /* 0x000fce0000000f00 */
[----:B------:R-:W-:Y:S05]  /*28e0*/  WARPSYNC.COLLECTIVE R15, `(.L_x_29) ;  /* 0x000000000f087348 */ /* 0x000fea0003c00000 */
[----:B------:R0:W1:Y:S02]  /*28f0*/  SHFL.DOWN P6, R14, R13, R12, R11 ;  /* 0x0800000c0d0e7389 */ /* 0x00006400000c000b */
[----:B01----:R-:W-:Y:S05]  /*2900*/  ENDCOLLECTIVE ;  /* 0x000000000000791b */ /* 0x003fea0003800000 */
.L_x_29:
[----:B------:R-:W-:Y:S01]  /*2910*/  HFMA2 R12, -RZ, RZ, 0, 5.9604644775390625e-08 ;  /* 0x00000001ff0c7431 */ /* 0x000fe200000001ff */
[----:B------:R-:W-:-:S05]  /*2920*/  MOV R3, R14 ;  /* 0x0000000e00037202 */ /* 0x000fca0000000f00 */
[----:B------:R-:W-:-:S04]  /*2930*/  FADD R10, R10, R3 ;  /* 0x000000030a0a7221 */ /* 0x000fc80000000000 */
[----:B------:R-:W-:-:S07]  /*2940*/  IMAD.MOV.U32 R13, RZ, RZ, R10 ;  /* 0x000000ffff0d7224 */ /* 0x000fce00078e000a */
[----:B------:R-:W-:Y:S05]  /*2950*/  WARPSYNC.COLLECTIVE R15, `(.L_x_30) ;  /* 0x000000000f087348 */ /* 0x000fea0003c00000 */
[----:B------:R0:W1:Y:S02]  /*2960*/  SHFL.DOWN P6, R14, R13, R12, R11 ;  /* 0x0800000c0d0e7389 */ /* 0x00006400000c000b */
[----:B01----:R-:W-:Y:S05]  /*2970*/  ENDCOLLECTIVE ;  /* 0x000000000000791b */ /* 0x003fea0003800000 */
.L_x_30:
[----:B------:R-:W-:Y:S01]  /*2980*/  MOV R13, R2 ;  /* 0x00000002000d7202 */ /* 0x000fe20000000f00 */
[----:B------:R-:W-:Y:S02]  /*2990*/  IMAD.MOV.U32 R12, RZ, RZ, 0x10 ;  /* 0x00000010ff0c7424 */ /* 0x000fe400078e00ff */
[----:B------:R-:W-:-:S07]  /*29a0*/  IMAD.MOV.U32 R3, RZ, RZ, R14 ;  /* 0x000000ffff037224 */ /* 0x000fce00078e000e */
[----:B------:R-:W-:Y:S05]  /*29b0*/  WARPSYNC.COLLECTIVE R15, `(.L_x_31) ;  /* 0x000000000f087348 */ /* 0x000fea0003c00000 */
[----:B------:R0:W1:Y:S02]  /*29c0*/  SHFL.DOWN P6, R14, R13, R12, R11 ;  /* 0x0800000c0d0e7389 */ /* 0x00006400000c000b */
[----:B01----:R-:W-:Y:S05]  /*29d0*/  ENDCOLLECTIVE ;  /* 0x000000000000791b */ /* 0x003fea0003800000 */
.L_x_31:
[----:B------:R-:W-:Y:S02]  /*29e0*/  FADD R9, R10, R3 ;  /* 0x000000030a097221 */ /* 0x000fe40000000000 */
[----:B------:R-:W0:Y:S04]  /*29f0*/  S2R R3, SR_TID.Y ;  /* 0x0000000000037919 */ /* 0x000e280000002200 */
[----:B------:R-:W1:Y:S01]  /*2a00*/  @!P0 F2I.TRUNC.NTZ R9, R9 ;  /* 0x0000000900098305 */ /* 0x000e62000020f100 */
[----:B------:R-:W-:Y:S01]  /*2a10*/  HFMA2 R12, -RZ, RZ, 0, 4.76837158203125e-07 ;  /* 0x00000008ff0c7431 */ /* 0x000fe200000001ff */
[----:B-1----:R-:W-:Y:S02]  /*2a20*/  @!P0 I2FP.F32.S32 R9, R9 ;  /* 0x0000000900098245 */ /* 0x002fe40000201400 */
[----:B------:R-:W-:-:S05]  /*2a30*/  MOV R17, R14 ;  /* 0x0000000e00117202 */ /* 0x000fca0000000f00 */
[----:B------:R-:W-:-:S04]  /*2a40*/  FADD R17, R17, R2 ;  /* 0x0000000211117221 */ /* 0x000fc80000000000 */
[----:B------:R-:W-:-:S07]  /*2a50*/  IMAD.MOV.U32 R13, RZ, RZ, R17 ;  /* 0x000000ffff0d7224 */ /* 0x000fce00078e0011 */
[----:B0-----:R-:W-:Y:S05]  /*2a60*/  WARPSYNC.COLLECTIVE R15, `(.L_x_32) ;  /* 0x000000000f087348 */ /* 0x001fea0003c00000 */
[----:B------:R1:W2:Y:S02]  /*2a70*/  SHFL.DOWN P6, R14, R13, R12, R11 ;  /* 0x0800000c0d0e7389 */ /* 0x0002a400000c000b */
[----:B012---:R-:W-:Y:S05]  /*2a80*/  ENDCOLLECTIVE ;  /* 0x000000000000791b */ /* 0x007fea0003800000 */
.L_x_32:
[----:B------:R-:W-:Y:S02]  /*2a90*/  IMAD.MOV.U32 R12, RZ, RZ, 0x4 ;  /* 0x00000004ff0c7424 */ /* 0x000fe400078e00ff */
[----:B------:R-:W-:-:S04]  /*2aa0*/  IMAD.MOV.U32 R24, RZ, RZ, R14 ;  /* 0x000000ffff187224 */ /* 0x000fc800078e000e */
[----:B------:R-:W-:-:S05]  /*2ab0*/  FADD R2, R17, R24 ;  /* 0x0000001811027221 */ /* 0x000fca0000000000 */
[----:B------:R-:W-:-:S07]  /*2ac0*/  MOV R13, R2 ;  /* 0x00000002000d7202 */ /* 0x000fce0000000f00 */
[----:B------:R-:W-:Y:S05]  /*2ad0*/  WARPSYNC.COLLECTIVE R15, `(.L_x_33) ;  /* 0x000000000f087348 */ /* 0x000fea0003c00000 */
[----:B------:R0:W1:Y:S02]  /*2ae0*/  SHFL.DOWN P6, R14, R13, R12, R11 ;  /* 0x0800000c0d0e7389 */ /* 0x00006400000c000b */
[----:B01----:R-:W-:Y:S05]  /*2af0*/  ENDCOLLECTIVE ;  /* 0x000000000000791b */ /* 0x003fea0003800000 */
.L_x_33:
[----:B------:R-:W-:Y:S01]  /*2b00*/  HFMA2 R12, -RZ, RZ, 0, 1.1920928955078125e-07 ;  /* 0x00000002ff0c7431 */ /* 0x000fe200000001ff */
[----:B------:R-:W-:-:S05]  /*2b10*/  MOV R17, R14 ;  /* 0x0000000e00117202 */ /* 0x000fca0000000f00 */
[----:B------:R-:W-:-:S04]  /*2b20*/  FADD R2, R2, R17 ;  /* 0x0000001102027221 */ /* 0x000fc80000000000 */
[----:B------:R-:W-:-:S07]  /*2b30*/  IMAD.MOV.U32 R13, RZ, RZ, R2 ;  /* 0x000000ffff0d7224 */ /* 0x000fce00078e0002 */
[----:B------:R-:W-:Y:S05]  /*2b40*/  WARPSYNC.COLLECTIVE R15, `(.L_x_34) ;  /* 0x000000000f087348 */ /* 0x000fea0003c00000 */
[----:B------:R0:W1:Y:S02]  /*2b50*/  SHFL.DOWN P6, R14, R13, R12, R11 ;  /* 0x0800000c0d0e7389 */ /* 0x00006400000c000b */
[----:B01----:R-:W-:Y:S05]  /*2b60*/  ENDCOLLECTIVE ;  /* 0x000000000000791b */ /* 0x003fea0003800000 */
.L_x_34:
[----:B------:R-:W-:Y:S02]  /*2b70*/  IMAD.MOV.U32 R12, RZ, RZ, 0x1 ;  /* 0x00000001ff0c7424 */ /* 0x000fe400078e00ff */
[----:B------:R-:W-:-:S04]  /*2b80*/  IMAD.MOV.U32 R17, RZ, RZ, R14 ;  /* 0x000000ffff117224 */ /* 0x000fc800078e000e */
[----:B------:R-:W-:-:S05]  /*2b90*/  FADD R17, R2, R17 ;  /* 0x0000001102117221 */ /* 0x000fca0000000000 */
[----:B------:R-:W-:-:S07]  /*2ba0*/  MOV R13, R17 ;  /* 0x00000011000d7202 */ /* 0x000fce0000000f00 */
[----:B------:R-:W-:Y:S05]  /*2bb0*/  WARPSYNC.COLLECTIVE R15, `(.L_x_35) ;  /* 0x000000000f087348 */ /* 0x000fea0003c00000 */
[----:B------:R0:W1:Y:S02]  /*2bc0*/  SHFL.DOWN P6, R14, R13, R12, R11 ;  /* 0x0800000c0d0e7389 */ /* 0x00006400000c000b */
[----:B01----:R-:W-:Y:S05]  /*2bd0*/  ENDCOLLECTIVE ;  /* 0x000000000000791b */ /* 0x003fea0003800000 */
.L_x_35:
[----:B------:R-:W-:Y:S02]  /*2be0*/  HFMA2 R12, -RZ, RZ, 0, 9.5367431640625e-07 ;  /* 0x00000010ff0c7431 */ /* 0x000fe400000001ff */
[----:B------:R-:W-:Y:S01]  /*2bf0*/  IMAD.MOV.U32 R13, RZ, RZ, R0 ;  /* 0x000000ffff0d7224 */ /* 0x000fe200078e0000 */
[----:B------:R-:W-:-:S07]  /*2c00*/  MOV R2, R14 ;  /* 0x0000000e00027202 */ /* 0x000fce0000000f00 */
[----:B------:R-:W-:Y:S05]  /*2c10*/  WARPSYNC.COLLECTIVE R15, `(.L_x_36) ;  /* 0x000000000f087348 */ /* 0x000fea0003c00000 */
[----:B------:R0:W1:Y:S02]  /*2c20*/  SHFL.DOWN P6, R14, R13, R12, R11 ;  /* 0x0800000c0d0e7389 */ /* 0x00006400000c000b */
[----:B01----:R-:W-:Y:S05]  /*2c30*/  ENDCOLLECTIVE ;  /* 0x000000000000791b */ /* 0x003fea0003800000 */
.L_x_36:
        /* <DEDUP_REMOVED lines=9> */
.L_x_37:
[----:B------:R-:W-:Y:S01]  /*2cd0*/  HFMA2 R12, -RZ, RZ, 0, 2.384185791015625e-07 ;  /* 0x00000004ff0c7431 */ /* 0x000fe200000001ff */
[----:B------:R-:W-:-:S05]  /*2ce0*/  MOV R23, R14 ;  /* 0x0000000e00177202 */ /* 0x000fca0000000f00 */
[----:B------:R-:W-:-:S04]  /*2cf0*/  FADD R20, R20, R23 ;  /* 0x0000001714147221 */ /* 0x000fc80000000000 */
[----:B------:R-:W-:-:S07]  /*2d00*/  IMAD.MOV.U32 R13, RZ, RZ, R20 ;  /* 0x000000ffff0d7224 */ /* 0x000fce00078e0014 */
[----:B------:R-:W-:Y:S05]  /*2d10*/  WARPSYNC.COLLECTIVE R15, `(.L_x_38) ;  /* 0x000000000f087348 */ /* 0x000fea0003c00000 */
[----:B------:R0:W1:Y:S02]  /*2d20*/  SHFL.DOWN P6, R14, R13, R12, R11 ;  /* 0x0800000c0d0e7389 */ /* 0x00006400000c000b */
[----:B01----:R-:W-:Y:S05]  /*2d30*/  ENDCOLLECTIVE ;  /* 0x000000000000791b */ /* 0x003fea0003800000 */
.L_x_38:
[----:B------:R-:W-:Y:S02]  /*2d40*/  IMAD.MOV.U32 R12, RZ, RZ, 0x2 ;  /* 0x00000002ff0c7424 */ /* 0x000fe400078e00ff */
[----:B------:R-:W-:-:S04]  /*2d50*/  IMAD.MOV.U32 R21, RZ, RZ, R14 ;  /* 0x000000ffff157224 */ /* 0x000fc800078e000e */
[----:B------:R-:W-:-:S05]  /*2d60*/  FADD R21, R20, R21 ;  /* 0x0000001514157221 */ /* 0x000fca0000000000 */
[----:B------:R-:W-:-:S07]  /*2d70*/  MOV R13, R21 ;  /* 0x00000015000d7202 */ /* 0x000fce0000000f00 */
[----:B------:R-:W-:Y:S05]  /*2d80*/  WARPSYNC.COLLECTIVE R15, `(.L_x_39) ;  /* 0x000000000f087348 */ /* 0x000fea0003c00000 */
[----:B------:R0:W1:Y:S02]  /*2d90*/  SHFL.DOWN P6, R14, R13, R12, R11 ;  /* 0x0800000c0d0e7389 */ /* 0x00006400000c000b */
[----:B01----:R-:W-:Y:S05]  /*2da0*/  ENDCOLLECTIVE ;  /* 0x000000000000791b */ /* 0x003fea0003800000 */
.L_x_39:
[----:B------:R-:W-:Y:S01]  /*2db0*/  HFMA2 R12, -RZ, RZ, 0, 5.9604644775390625e-08 ;  /* 0x00000001ff0c7431 */ /* 0x000fe200000001ff */
[----:B------:R-:W-:-:S05]  /*2dc0*/  MOV R20, R14 ;  /* 0x0000000e00147202 */ /* 0x000fca0000000f00 */
[----:B------:R-:W-:-:S04]  /*2dd0*/  FADD R21, R21, R20 ;  /* 0x0000001415157221 */ /* 0x000fc80000000000 */
[----:B------:R-:W-:-:S07]  /*2de0*/  IMAD.MOV.U32 R13, RZ, RZ, R21 ;  /* 0x000000ffff0d7224 */ /* 0x000fce00078e0015 */
[----:B------:R-:W-:Y:S05]  /*2df0*/  WARPSYNC.COLLECTIVE R15, `(.L_x_40) ;  /* 0x000000000f087348 */ /* 0x000fea0003c00000 */
[----:B------:R0:W1:Y:S02]  /*2e00*/  SHFL.DOWN P6, R14, R13, R12, R11 ;  /* 0x0800000c0d0e7389 */ /* 0x00006400000c000b */
[----:B01----:R-:W-:Y:S05]  /*2e10*/  ENDCOLLECTIVE ;  /* 0x000000000000791b */ /* 0x003fea0003800000 */
.L_x_40:
[----:B------:R-:W-:Y:S01]  /*2e20*/  MOV R13, R7 ;  /* 0x00000007000d7202 */ /* 0x000fe20000000f00 */
[----:B------:R-:W-:Y:S02]  /*2e30*/  IMAD.MOV.U32 R12, RZ, RZ, 0x10 ;  /* 0x00000010ff0c7424 */ /* 0x000fe400078e00ff */
[----:B------:R-:W-:-:S07]  /*2e40*/  IMAD.MOV.U32 R20, RZ, RZ, R14 ;  /* 0x000000ffff147224 */ /* 0x000fce00078e000e */
[----:B------:R-:W-:Y:S05]  /*2e50*/  WARPSYNC.COLLECTIVE R15, `(.L_x_41) ;  /* 0x000000000f087348 */ /* 0x000fea0003c00000 */
[----:B------:R0:W1:Y:S02]  /*2e60*/  SHFL.DOWN P6, R14, R13, R12, R11 ;  /* 0x0800000c0d0e7389 */ /* 0x00006400000c000b */
[----:B01----:R-:W-:Y:S05]  /*2e70*/  ENDCOLLECTIVE ;  /* 0x000000000000791b */ /* 0x003fea0003800000 */
.L_x_41:
[----:B------:R-:W-:-:S06]  /*2e80*/  FADD R10, R21, R20 ;  /* 0x00000014150a7221 */ /* 0x000fcc0000000000 */
[----:B------:R-:W0:Y:S01]  /*2e90*/  @!P0 F2I.TRUNC.NTZ R10, R10 ;  /* 0x0000000a000a8305 */ /* 0x000e22000020f100 */
[----:B------:R-:W-:Y:S01]  /*2ea0*/  HFMA2 R12, -RZ, RZ, 0, 4.76837158203125e-07 ;  /* 0x00000008ff0c7431 */ /* 0x000fe200000001ff */
[----:B0-----:R-:W-:Y:S02]  /*2eb0*/  @!P0 I2FP.F32.S32 R17, R10 ;  /* 0x0000000a00118245 */ /* 0x001fe40000201400 */
[----:B------:R-:W-:-:S05]  /*2ec0*/  MOV R22, R14 ;  /* 0x0000000e00167202 */ /* 0x000fca0000000f00 */
[----:B------:R-:W-:-:S04]  /*2ed0*/  FADD R0, R22, R7 ;  /* 0x0000000716007221 */ /* 0x000fc80000000000 */
[----:B------:R-:W-:-:S07]  /*2ee0*/  IMAD.MOV.U32 R13, RZ, RZ, R0 ;  /* 0x000000ffff0d7224 */ /* 0x000fce00078e0000 */
[----:B------:R-:W-:Y:S05]  /*2ef0*/  WARPSYNC.COLLECTIVE R15, `(.L_x_42) ;  /* 0x000000000f087348 */ /* 0x000fea0003c00000 */
[----:B------:R0:W1:Y:S02]  /*2f00*/  SHFL.DOWN P6, R14, R13, R12, R11 ;  /* 0x0800000c0d0e7389 */ /* 0x00006400000c000b */
[----:B01----:R-:W-:Y:S05]  /*2f10*/  ENDCOLLECTIVE ;  /* 0x000000000000791b */ /* 0x003fea0003800000 */
.L_x_42:
[----:B------:R-:W-:Y:S02]  /*2f20*/  IMAD.MOV.U32 R12, RZ, RZ, 0x4 ;  /* 0x00000004ff0c7424 */ /* 0x000fe400078e00ff */
[----:B------:R-:W-:-:S04]  /*2f30*/  IMAD.MOV.U32 R25, RZ, RZ, R14 ;  /* 0x000000ffff197224 */ /* 0x000fc800078e000e */
[----:B------:R-:W-:-:S05]  /*2f40*/  FADD R0, R0, R25 ;  /* 0x0000001900007221 */ /* 0x000fca0000000000 */
[----:B------:R-:W-:-:S07]  /*2f50*/  MOV R13, R0 ;  /* 0x00000000000d7202 */ /* 0x000fce0000000f00 */
[----:B------:R-:W-:Y:S05]  /*2f60*/  WARPSYNC.COLLECTIVE R15, `(.L_x_43) ;  /* 0x000000000f087348 */ /* 0x000fea0003c00000 */
[----:B------:R0:W1:Y:S02]  /*2f70*/  SHFL.DOWN P6, R14, R13, R12, R11 ;  /* 0x0800000c0d0e7389 */ /* 0x00006400000c000b */
[----:B01----:R-:W-:Y:S05]  /*2f80*/  ENDCOLLECTIVE ;  /* 0x000000000000791b */ /* 0x003fea0003800000 */
.L_x_43:
[----:B------:R-:W-:Y:S01]  /*2f90*/  HFMA2 R12, -RZ, RZ, 0, 1.1920928955078125e-07 ;  /* 0x00000002ff0c7431 */ /* 0x000fe200000001ff */
[----:B------:R-:W-:-:S05]  /*2fa0*/  MOV R23, R14 ;  /* 0x0000000e00177202 */ /* 0x000fca0000000f00 */
[----:B------:R-:W-:-:S04]  /*2fb0*/  FADD R23, R0, R23 ;  /* 0x0000001700177221 */ /* 0x000fc80000000000 */
[----:B------:R-:W-:-:S07]  /*2fc0*/  IMAD.MOV.U32 R13, RZ, RZ, R23 ;  /* 0x000000ffff0d7224 */ /* 0x000fce00078e0017 */
[----:B------:R-:W-:Y:S05]  /*2fd0*/  WARPSYNC.COLLECTIVE R15, `(.L_x_44) ;  /* 0x000000000f087348 */ /* 0x000fea0003c00000 */
[----:B------:R0:W1:Y:S02]  /*2fe0*/  SHFL.DOWN P6, R14, R13, R12, R11 ;  /* 0x0800000c0d0e7389 */ /* 0x00006400000c000b */
[----:B01----:R-:W-:Y:S05]  /*2ff0*/  ENDCOLLECTIVE ;  /* 0x000000000000791b */ /* 0x003fea0003800000 */
.L_x_44:
[----:B------:R-:W-:Y:S02]  /*3000*/  IMAD.MOV.U32 R12, RZ, RZ, 0x1 ;  /* 0x00000001ff0c7424 */ /* 0x000fe400078e00ff */
[----:B------:R-:W-:-:S04]  /*3010*/  IMAD.MOV.U32 R0, RZ, RZ, R14 ;  /* 0x000000ffff007224 */ /* 0x000fc800078e000e */
[----:B------:R-:W-:-:S05]  /*3020*/  FADD R23, R23, R0 ;  /* 0x0000000017177221 */ /* 0x000fca0000000000 */
[----:B------:R-:W-:-:S07]  /*3030*/  MOV R13, R23 ;  /* 0x00000017000d7202 */ /* 0x000fce0000000f00 */
[----:B------:R-:W-:Y:S05]  /*3040*/  WARPSYNC.COLLECTIVE R15, `(.L_x_45) ;  /* 0x000000000f087348 */ /* 0x000fea0003c00000 */
[----:B------:R0:W1:Y:S02]  /*3050*/  SHFL.DOWN P6, R14, R13, R12, R11 ;  /* 0x0800000c0d0e7389 */ /* 0x00006400000c000b */
[----:B01----:R-:W-:Y:S05]  /*3060*/  ENDCOLLECTIVE ;  /* 0x000000000000791b */ /* 0x003fea0003800000 */
.L_x_45:
[----:B------:R-:W-:Y:S02]  /*3070*/  HFMA2 R12, -RZ, RZ, 0, 9.5367431640625e-07 ;  /* 0x00000010ff0c7431 */ /* 0x000fe400000001ff */
[----:B------:R-:W-:Y:S01]  /*3080*/  IMAD.MOV.U32 R13, RZ, RZ, R4 ;  /* 0x000000ffff0d7224 */ /* 0x000fe200078e0004 */
[----:B------:R-:W-:-:S07]  /*3090*/  MOV R0, R14 ;  /* 0x0000000e00007202 */ /* 0x000fce0000000f00 */
[----:B------:R-:W-:Y:S05]  /*30a0*/  WARPSYNC.COLLECTIVE R15, `(.L_x_46) ;  /* 0x000000000f087348 */ /* 0x000fea0003c00000 */
[----:B------:R0:W1:Y:S02]  /*30b0*/  SHFL.DOWN P6, R14, R13, R12, R11 ;  /* 0x0800000c0d0e7389 */ /* 0x00006400000c000b */
[----:B01----:R-:W-:Y:S05]  /*30c0*/  ENDCOLLECTIVE ;  /* 0x000000000000791b */ /* 0x003fea0003800000 */
.L_x_46:
[----:B------:R-:W-:-:S04]  /*30d0*/  FADD R0, R23, R0 ;  /* 0x0000000017007221 */ /* 0x000fc80000000000 */
[----:B------:R-:W0:Y:S01]  /*30e0*/  @!P0 F2I.TRUNC.NTZ R21, R0 ;  /* 0x0000000000158305 */ /* 0x000e22000020f100 */
[----:B------:R-:W-:Y:S01]  /*30f0*/  IMAD.MOV.U32 R12, RZ, RZ, 0x8 ;  /* 0x00000008ff0c7424 */ /* 0x000fe200078e00ff */
[----:B0-----:R-:W-:Y:S01]  /*3100*/  @!P0 I2FP.F32.S32 R21, R21 ;  /* 0x0000001500158245 */ /* 0x001fe20000201400 */
[----:B------:R-:W-:-:S04]  /*3110*/  IMAD.MOV.U32 R25, RZ, RZ, R14 ;  /* 0x000000ffff197224 */ /* 0x000fc800078e000e */
[----:B------:R-:W-:-:S05]  /*3120*/  FADD R22, R25, R4 ;  /* 0x0000000419167221 */ /* 0x000fca0000000000 */
[----:B------:R-:W-:-:S07]  /*3130*/  MOV R13, R22 ;  /* 0x00000016000d7202 */ /* 0x000fce0000000f00 */
[----:B------:R-:W-:Y:S05]  /*3140*/  WARPSYNC.COLLECTIVE R15, `(.L_x_47) ;  /* 0x000000000f087348 */ /* 0x000fea0003c00000 */
[----:B------:R0:W1:Y:S02]  /*3150*/  SHFL.DOWN P6, R14, R13, R12, R11 ;  /* 0x0800000c0d0e7389 */ /* 0x00006400000c000b */
[----:B01----:R-:W-:Y:S05]  /*3160*/  ENDCOLLECTIVE ;  /* 0x000000000000791b */ /* 0x003fea0003800000 */
.L_x_47:
[----:B------:R-:W-:Y:S01]  /*3170*/  HFMA2 R12, -RZ, RZ, 0, 2.384185791015625e-07 ;  /* 0x00000004ff0c7431 */ /* 0x000fe200000001ff */
[----:B------:R-:W-:-:S05]  /*3180*/  MOV R29, R14 ;  /* 0x0000000e001d7202 */ /* 0x000fca0000000f00 */
[----:B------:R-:W-:Y:S02]  /*3190*/  FADD R4, R22, R29 ;  /* 0x0000001d16047221 */ /* 0x000fe40000000000 */
[----:B------:R-:W0:Y:S02]  /*31a0*/  S2R R22, SR_CgaCtaId ;  /* 0x0000000000167919 */ /* 0x000e240000008800 */
[----:B------:R-:W-:-:S07]  /*31b0*/  IMAD.MOV.U32 R13, RZ, RZ, R4 ;  /* 0x000000ffff0d7224 */ /* 0x000fce00078e0004 */
[----:B0-----:R-:W-:Y:S05]  /*31c0*/  WARPSYNC.COLLECTIVE R15, `(.L_x_48) ;  /* 0x000000000f087348 */ /* 0x001fea0003c00000 */
[----:B------:R1:W2:Y:S02]  /*31d0*/  SHFL.DOWN P6, R14, R13, R12, R11 ;  /* 0x0800000c0d0e7389 */ /* 0x0002a400000c000b */
[----:B012---:R-:W-:Y:S05]  /*31e0*/  ENDCOLLECTIVE ;  /* 0x000000000000791b */ /* 0x007fea0003800000 */
.L_x_48:
[----:B------:R-:W-:Y:S02]  /*31f0*/  IMAD.MOV.U32 R12, RZ, RZ, 0x2 ;  /* 0x00000002ff0c7424 */ /* 0x000fe400078e00ff */
[----:B------:R-:W-:-:S04]  /*3200*/  IMAD.MOV.U32 R25, RZ, RZ, R14 ;  /* 0x000000ffff197224 */ /* 0x000fc800078e000e */
[----:B------:R-:W-:-:S05]  /*3210*/  FADD R25, R4, R25 ;  /* 0x0000001904197221 */ /* 0x000fca0000000000 */
[----:B------:R-:W-:-:S07]  /*3220*/  MOV R13, R25 ;  /* 0x00000019000d7202 */ /* 0x000fce0000000f00 */
[----:B------:R-:W-:Y:S05]  /*3230*/  WARPSYNC.COLLECTIVE R15, `(.L_x_49) ;  /* 0x000000000f087348 */ /* 0x000fea0003c00000 */
[----:B------:R0:W1:Y:S02]  /*3240*/  SHFL.DOWN P6, R14, R13, R12, R11 ;  /* 0x0800000c0d0e7389 */ /* 0x00006400000c000b */
[----:B01----:R-:W-:Y:S05]  /*3250*/  ENDCOLLECTIVE ;  /* 0x000000000000791b */ /* 0x003fea0003800000 */
.L_x_49:
[----:B------:R-:W-:Y:S01]  /*3260*/  HFMA2 R12, -RZ, RZ, 0, 5.9604644775390625e-08 ;  /* 0x00000001ff0c7431 */ /* 0x000fe200000001ff */
[----:B------:R-:W-:-:S05]  /*3270*/  MOV R4, R14 ;  /* 0x0000000e00047202 */ /* 0x000fca0000000f00 */
[----:B------:R-:W-:-:S04]  /*3280*/  FADD R25, R25, R4 ;  /* 0x0000000419197221 */ /* 0x000fc80000000000 */
[----:B------:R-:W-:-:S07]  /*3290*/  IMAD.MOV.U32 R13, RZ, RZ, R25 ;  /* 0x000000ffff0d7224 */ /* 0x000fce00078e0019 */
[----:B------:R-:W-:Y:S05]  /*32a0*/  WARPSYNC.COLLECTIVE R15, `(.L_x_50) ;  /* 0x000000000f087348 */ /* 0x000fea0003c00000 */
[----:B------:R0:W1:Y:S02]  /*32b0*/  SHFL.DOWN P6, R14, R13, R12, R11 ;  /* 0x0800000c0d0e7389 */ /* 0x00006400000c000b */
[----:B01----:R-:W-:Y:S05]  /*32c0*/  ENDCOLLECTIVE ;  /* 0x000000000000791b */ /* 0x003fea0003800000 */
.L_x_50:
[----:B------:R-:W-:Y:S01]  /*32d0*/  HFMA2 R12, -RZ, RZ, 0, 9.5367431640625e-07 ;  /* 0x00000010ff0c7431 */ /* 0x000fe200000001ff */
[----:B------:R-:W-:Y:S01]  /*32e0*/  MOV R13, R6 ;  /* 0x00000006000d7202 */ /* 0x000fe20000000f00 */
[----:B------:R-:W-:-:S07]  /*32f0*/  IMAD.MOV.U32 R4, RZ, RZ, R14 ;  /* 0x000000ffff047224 */ /* 0x000fce00078e000e */
[----:B------:R-:W-:Y:S05]  /*3300*/  WARPSYNC.COLLECTIVE R15, `(.L_x_51) ;  /* 0x000000000f087348 */ /* 0x000fea0003c00000 */
[----:B------:R0:W1:Y:S02]  /*3310*/  SHFL.DOWN P6, R14, R13, R12, R11 ;  /* 0x0800000c0d0e7389 */ /* 0x00006400000c000b */
[----:B01----:R-:W-:Y:S05]  /*3320*/  ENDCOLLECTIVE ;  /* 0x000000000000791b */ /* 0x003fea0003800000 */
.L_x_51:
[----:B------:R-:W-:-:S04]  /*3330*/  FADD R4, R25, R4 ;  /* 0x0000000419047221 */ /* 0x000fc80000000000 */
[----:B------:R-:W0:Y:S01]  /*3340*/  @!P0 F2I.TRUNC.NTZ R23, R4 ;  /* 0x0000000400178305 */ /* 0x000e22000020f100 */
[----:B------:R-:W-:Y:S02]  /*3350*/  MOV R12, 0x8 ;  /* 0x00000008000c7802 */ /* 0x000fe40000000f00 */
[----:B0-----:R-:W-:Y:S01]  /*3360*/  @!P0 I2FP.F32.S32 R23, R23 ;  /* 0x0000001700178245 */ /* 0x001fe20000201400 */
[----:B------:R-:W-:-:S04]  /*3370*/  FADD R7, R14, R6 ;  /* 0x000000060e077221 */ /* 0x000fc80000000000 */
[----:B------:R-:W-:-:S07]  /*3380*/  IMAD.MOV.U32 R13, RZ, RZ, R7 ;  /* 0x000000ffff0d7224 */ /* 0x000fce00078e0007 */
[----:B------:R-:W-:Y:S05]  /*3390*/  WARPSYNC.COLLECTIVE R15, `(.L_x_52) ;  /* 0x000000000f087348 */ /* 0x000fea0003c00000 */
[----:B------:R0:W1:Y:S02]  /*33a0*/  SHFL.DOWN P6, R14, R13, R12, R11 ;  /* 0x0800000c0d0e7389 */ /* 0x00006400000c000b */
[----:B01----:R-:W-:Y:S05]  /*33b0*/  ENDCOLLECTIVE ;  /* 0x000000000000791b */ /* 0x003fea0003800000 */
.L_x_52:
[----:B------:R-:W-:Y:S01]  /*33c0*/  HFMA2 R12, -RZ, RZ, 0, 2.384185791015625e-07 ;  /* 0x00000004ff0c7431 */ /* 0x000fe200000001ff */
[----:B------:R-:W-:-:S05]  /*33d0*/  MOV R6, R14 ;  /* 0x0000000e00067202 */ /* 0x000fca0000000f00 */
[----:B------:R-:W-:-:S04]  /*33e0*/  FADD R6, R7, R6 ;  /* 0x0000000607067221 */ /* 0x000fc80000000000 */
[----:B------:R-:W-:-:S07]  /*33f0*/  IMAD.MOV.U32 R13, RZ, RZ, R6 ;  /* 0x000000ffff0d7224 */ /* 0x000fce00078e0006 */
[----:B------:R-:W-:Y:S05]  /*3400*/  WARPSYNC.COLLECTIVE R15, `(.L_x_53) ;  /* 0x000000000f087348 */ /* 0x000fea0003c00000 */
[----:B------:R0:W1:Y:S02]  /*3410*/  SHFL.DOWN P6, R14, R13, R12, R11 ;  /* 0x0800000c0d0e7389 */ /* 0x00006400000c000b */
[----:B01----:R-:W-:Y:S05]  /*3420*/  ENDCOLLECTIVE ;  /* 0x000000000000791b */ /* 0x003fea0003800000 */
.L_x_53:
[----:B------:R-:W-:Y:S01]  /*3430*/  HFMA2 R12, -RZ, RZ, 0, 1.1920928955078125e-07 ;  /* 0x00000002ff0c7431 */ /* 0x000fe200000001ff */
[----:B------:R-:W-:-:S05]  /*3440*/  MOV R7, R14 ;  /* 0x0000000e00077202 */ /* 0x000fca0000000f00 */
[----:B------:R-:W-:-:S04]  /*3450*/  FADD R6, R6, R7 ;  /* 0x0000000706067221 */ /* 0x000fc80000000000 */
[----:B------:R-:W-:-:S07]  /*3460*/  IMAD.MOV.U32 R13, RZ, RZ, R6 ;  /* 0x000000ffff0d7224 */ /* 0x000fce00078e0006 */
[----:B------:R-:W-:Y:S05]  /*3470*/  WARPSYNC.COLLECTIVE R15, `(.L_x_54) ;  /* 0x000000000f087348 */ /* 0x000fea0003c00000 */
[----:B------:R0:W1:Y:S02]  /*3480*/  SHFL.DOWN P6, R14, R13, R12, R11 ;  /* 0x0800000c0d0e7389 */ /* 0x00006400000c000b */
[----:B01----:R-:W-:Y:S05]  /*3490*/  ENDCOLLECTIVE ;  /* 0x000000000000791b */ /* 0x003fea0003800000 */
.L_x_54:
[----:B------:R-:W-:Y:S01]  /*34a0*/  HFMA2 R12, -RZ, RZ, 0, 5.9604644775390625e-08 ;  /* 0x00000001ff0c7431 */ /* 0x000fe200000001ff */
[----:B------:R-:W-:-:S05]  /*34b0*/  MOV R7, R14 ;  /* 0x0000000e00077202 */ /* 0x000fca0000000f00 */
[----:B------:R-:W-:-:S04]  /*34c0*/  FADD R6, R6, R7 ;  /* 0x0000000706067221 */ /* 0x000fc80000000000 */
[----:B------:R-:W-:-:S07]  /*34d0*/  IMAD.MOV.U32 R13, RZ, RZ, R6 ;  /* 0x000000ffff0d7224 */ /* 0x000fce00078e0006 */
[----:B------:R-:W-:Y:S05]  /*34e0*/  WARPSYNC.COLLECTIVE R15, `(.L_x_55) ;  /* 0x000000000f087348 */ /* 0x000fea0003c00000 */
[----:B------:R0:W1:Y:S02]  /*34f0*/  SHFL.DOWN P6, R14, R13, R12, R11 ;  /* 0x0800000c0d0e7389 */ /* 0x00006400000c000b */
[----:B01----:R-:W-:Y:S05]  /*3500*/  ENDCOLLECTIVE ;  /* 0x000000000000791b */ /* 0x003fea0003800000 */
.L_x_55:
[----:B------:R-:W-:Y:S02]  /*3510*/  HFMA2 R12, -RZ, RZ, 0, 9.5367431640625e-07 ;  /* 0x00000010ff0c7431 */ /* 0x000fe400000001ff */
[----:B------:R-:W-:Y:S01]  /*3520*/  IMAD.MOV.U32 R13, RZ, RZ, R5 ;  /* 0x000000ffff0d7224 */ /* 0x000fe200078e0005 */
[----:B------:R-:W-:-:S07]  /*3530*/  MOV R7, R14 ;  /* 0x0000000e00077202 */ /* 0x000fce0000000f00 */
[----:B------:R-:W-:Y:S05]  /*3540*/  WARPSYNC.COLLECTIVE R15, `(.L_x_56) ;  /* 0x000000000f087348 */ /* 0x000fea0003c00000 */
[----:B------:R0:W1:Y:S02]  /*3550*/  SHFL.DOWN P6, R14, R13, R12, R11 ;  /* 0x0800000c0d0e7389 */ /* 0x00006400000c000b */
[----:B01----:R-:W-:Y:S05]  /*3560*/  ENDCOLLECTIVE ;  /* 0x000000000000791b */ /* 0x003fea0003800000 */
.L_x_56:
[----:B------:R-:W-:Y:S01]  /*3570*/  FADD R6, R6, R7 ;  /* 0x0000000706067221 */ /* 0x000fe20000000000 */
[----:B------:R-:W-:-:S05]  /*3580*/  @!P0 I2FP.F32.S32 R7, R2 ;  /* 0x0000000200078245 */ /* 0x000fca0000201400 */
[----:B------:R-:W0:Y:S01]  /*3590*/  @!P0 F2I.TRUNC.NTZ R6, R6 ;  /* 0x0000000600068305 */ /* 0x000e22000020f100 */
[----:B------:R-:W-:Y:S02]  /*35a0*/  IMAD.MOV.U32 R12, RZ, RZ, 0x8 ;  /* 0x00000008ff0c7424 */ /* 0x000fe400078e00ff */
[----:B------:R-:W-:Y:S01]  /*35b0*/  FADD R5, R14, R5 ;  /* 0x000000050e057221 */ /* 0x000fe20000000000 */
[----:B0-----:R-:W-:-:S04]  /*35c0*/  @!P0 I2FP.F32.S32 R25, R6 ;  /* 0x0000000600198245 */ /* 0x001fc80000201400 */
[----:B------:R-:W-:-:S07]  /*35d0*/  MOV R13, R5 ;  /* 0x00000005000d7202 */ /* 0x000fce0000000f00 */
[----:B------:R-:W-:Y:S05]  /*35e0*/  WARPSYNC.COLLECTIVE R15, `(.L_x_57) ;  /* 0x000000000f087348 */ /* 0x000fea0003c00000 */
[----:B------:R0:W1:Y:S02]  /*35f0*/  SHFL.DOWN P6, R14, R13, R12, R11 ;  /* 0x0800000c0d0e7389 */ /* 0x00006400000c000b */
[----:B01----:R-:W-:Y:S05]  /*3600*/  ENDCOLLECTIVE ;  /* 0x000000000000791b */ /* 0x003fea0003800000 */
.L_x_57:
[----:B------:R-:W-:Y:S02]  /*3610*/  HFMA2 R12, -RZ, RZ, 0, 2.384185791015625e-07 ;  /* 0x00000004ff0c7431 */ /* 0x000fe400000001ff */
[----:B------:R-:W-:-:S05]  /*3620*/  FADD R5, R5, R14 ;  /* 0x0000000e05057221 */ /* 0x000fca0000000000 */
[----:B------:R-:W-:-:S07]  /*3630*/  MOV R13, R5 ;  /* 0x00000005000d7202 */ /* 0x000fce0000000f00 */
[----:B------:R-:W-:Y:S05]  /*3640*/  WARPSYNC.COLLECTIVE R15, `(.L_x_58) ;  /* 0x000000000f087348 */ /* 0x000fea0003c00000 */
[----:B------:R0:W1:Y:S02]  /*3650*/  SHFL.DOWN P6, R14, R13, R12, R11 ;  /* 0x0800000c0d0e7389 */ /* 0x00006400000c000b */
[----:B01----:R-:W-:Y:S05]  /*3660*/  ENDCOLLECTIVE ;  /* 0x000000000000791b */ /* 0x003fea0003800000 */
.L_x_58:
[----:B------:R-:W-:Y:S02]  /*3670*/  IMAD.MOV.U32 R12, RZ, RZ, 0x2 ;  /* 0x00000002ff0c7424 */ /* 0x000fe400078e00ff */
[----:B------:R-:W-:Y:S01]  /*3680*/  FADD R13, R5, R14 ;  /* 0x0000000e050d7221 */ /* 0x000fe20000000000 */
[----:B------:R-:W-:-:S07]  /*3690*/  MOV R5, 0x400 ;  /* 0x0000040000057802 */ /* 0x000fce0000000f00 */
[----:B------:R-:W-:Y:S05]  /*36a0*/  WARPSYNC.COLLECTIVE R15, `(.L_x_59) ;  /* 0x000000000f087348 */ /* 0x000fea0003c00000 */
[----:B------:R0:W1:Y:S02]  /*36b0*/  SHFL.DOWN P6, R14, R13, R12, R11 ;  /* 0x0800000c0d0e7389 */ /* 0x00006400000c000b */
[----:B01----:R-:W-:Y:S05]  /*36c0*/  ENDCOLLECTIVE ;  /* 0x000000000000791b */ /* 0x003fea0003800000 */
.L_x_59:
[----:B------:R-:W-:Y:S02]  /*36d0*/  LEA R0, R22, R5, 0x18 ;  /* 0x0000000516007211 */ /* 0x000fe400078ec0ff */
[----:B------:R-:W-:Y:S02]  /*36e0*/  @!P1 I2FP.F32.S32 R5, R8 ;  /* 0x0000000800059245 */ /* 0x000fe40000201400 */
[----:B------:R-:W-:-:S05]  /*36f0*/  LEA R4, R3, R0, 0x2 ;  /* 0x0000000003047211 */ /* 0x000fca00078e10ff */
[----:B------:R0:W-:Y:S01]  /*3700*/  @!P1 STS [R4], R5 ;  /* 0x0000000504009388 */ /* 0x0001e20000000800 */
[----:B------:R-:W-:-:S03]  /*3710*/  MOV R12, 0x1 ;  /* 0x00000001000c7802 */ /* 0x000fc60000000f00 */
[----:B------:R0:W-:Y:S04]  /*3720*/  @!P0 STS [R4+0x80], R9 ;  /* 0x0000800904008388 */ /* 0x0001e80000000800 */
[----:B------:R0:W-:Y:S04]  /*3730*/  @!P0 STS [R4+0x100], R7 ;  /* 0x0001000704008388 */ /* 0x0001e80000000800 */
[----:B------:R0:W-:Y:S01]  /*3740*/  @!P0 STS [R4+0x180], R17 ;  /* 0x0001801104008388 */ /* 0x0001e20000000800 */
[----:B------:R-:W-:-:S03]  /*3750*/  FADD R13, R13, R14 ;  /* 0x0000000e0d0d7221 */ /* 0x000fc60000000000 */
[----:B------:R0:W-:Y:S04]  /*3760*/  @!P0 STS [R4+0x200], R21 ;  /* 0x0002001504008388 */ /* 0x0001e80000000800 */
[----:B------:R0:W-:Y:S04]  /*3770*/  @!P0 STS [R4+0x280], R23 ;  /* 0x0002801704008388 */ /* 0x0001e80000000800 */
[----:B------:R0:W-:Y:S02]  /*3780*/  @!P0 STS [R4+0x300], R25 ;  /* 0x0003001904008388 */ /* 0x0001e40000000800 */
[----:B0-----:R-:W-:Y:S05]  /*3790*/  WARPSYNC.COLLECTIVE R15, `(.L_x_60) ;  /* 0x000000000f087348 */ /* 0x001fea0003c00000 */
[----:B------:R1:W2:Y:S02]  /*37a0*/  SHFL.DOWN P6, R14, R13, R12, R11 ;  /* 0x0800000c0d0e7389 */ /* 0x0002a400000c000b */
[----:B012---:R-:W-:Y:S05]  /*37b0*/  ENDCOLLECTIVE ;  /* 0x000000000000791b */ /* 0x007fea0003800000 */
.L_x_60:
[----:B------:R-:W-:Y:S05]  /*37c0*/  BRA `(.L_x_61) ;  /* 0xffffffe400c47947 */ /* 0x000fea000383ffff */
.L_x_62:
[----:B------:R-:W-:-:S00]  /*37d0*/  BRA `(.L_x_62) ;  /* 0xfffffffc00fc7947 */ /* 0x000fc0000383ffff */
[----:B------:R-:W-:-:S00]  /*37e0*/  NOP ;  /* 0x0000000000007918 */ /* 0x000fc00000000000 */
        /* <DEDUP_REMOVED lines=9> */
.L_x_63:


//--------------------- .nv.global.init           --------------------------
	.section	.nv.global.init,"aw",@progbits
.nv.global.init:
	.type		$str,@object
	.size		$str,($str$3 - $str)
$str:
        /*0000*/ 	.byte	0x67, 0x72, 0x69, 0x64, 0x44, 0x69, 0x6d, 0x2e, 0x7a, 0x20, 0x3d, 0x3d, 0x20, 0x31, 0x00
	.type		$str$3,@object
	.size		$str$3,($str$2 - $str$3)
$str$3:
        /*000f*/ 	.byte	0x62, 0x6c, 0x6f, 0x63, 0x6b, 0x44, 0x69, 0x6d, 0x2e, 0x79, 0x20, 0x3d, 0x3d, 0x20, 0x77, 0x61
        /*001f*/ 	.byte	0x72, 0x70, 0x53, 0x69, 0x7a, 0x65, 0x00
	.type		$str$2,@object
	.size		$str$2,($str$5 - $str$2)
$str$2:
        /*0026*/ 	.byte	0x62, 0x6c, 0x6f, 0x63, 0x6b, 0x44, 0x69, 0x6d, 0x2e, 0x78, 0x20, 0x3d, 0x3d, 0x20, 0x77, 0x61
        /*0036*/ 	.byte	0x72, 0x70, 0x53, 0x69, 0x7a, 0x65, 0x00
	.type		$str$5,@object
	.size		$str$5,($str$4 - $str$5)
$str$5:
        /*003d*/ 	.byte	0x6e, 0x20, 0x25, 0x20, 0x62, 0x61, 0x73, 0x65, 0x5f, 0x62, 0x6c, 0x6f, 0x63, 0x6b, 0x5f, 0x73
        /*004d*/ 	.byte	0x69, 0x7a, 0x65, 0x20, 0x3d, 0x3d, 0x20, 0x30, 0x00
	.type		$str$4,@object
	.size		$str$4,($str$1 - $str$4)
$str$4:
        /*0056*/ 	.byte	0x6d, 0x20, 0x25, 0x20, 0x62, 0x61, 0x73, 0x65, 0x5f, 0x62, 0x6c, 0x6f, 0x63, 0x6b, 0x5f, 0x73
        /*0066*/ 	.byte	0x69, 0x7a, 0x65, 0x20, 0x3d, 0x3d, 0x20, 0x30, 0x00
	.type		$str$1,@object
	.size		$str$1,(__unnamed_1 - $str$1)
$str$1:
        /*006f*/ 	.byte	0x2f, 0x74, 0x6d, 0x70, 0x2f, 0x73, 0x61, 0x73, 0x73, 0x5f, 0x63, 0x75, 0x5f, 0x6a, 0x76, 0x63
        /*007f*/ 	.byte	0x6b, 0x72, 0x75, 0x64, 0x6b, 0x2f, 0x6b, 0x2e, 0x63, 0x75, 0x00
	.type		__unnamed_1,@object
	.size		__unnamed_1,(.L_0 - __unnamed_1)
__unnamed_1:
        /*008a*/ 	.byte	0x76, 0x6f, 0x69, 0x64, 0x20, 0x73, 0x67, 0x65, 0x6d, 0x76, 0x5f, 0x64, 0x65, 0x76, 0x28, 0x69
        /*009a*/ 	.byte	0x6e, 0x74, 0x2c, 0x20, 0x69, 0x6e, 0x74, 0x2c, 0x20, 0x63, 0x6f, 0x6e, 0x73, 0x74, 0x20, 0x66
        /*00aa*/ 	.byte	0x6c, 0x6f, 0x61, 0x74, 0x20, 0x2a, 0x2c, 0x20, 0x63, 0x6f, 0x6e, 0x73, 0x74, 0x20, 0x66, 0x6c
        /*00ba*/ 	.byte	0x6f, 0x61, 0x74, 0x20, 0x2a, 0x2c, 0x20, 0x66, 0x6c, 0x6f, 0x61, 0x74, 0x20, 0x2a, 0x29, 0x00
.L_0:


//--------------------- .nv.shared._Z9sgemv_deviiPKfS0_Pf --------------------------
	.section	.nv.shared._Z9sgemv_deviiPKfS0_Pf,"aw",@nobits
	.sectionflags	@""
	.align	4
.nv.shared._Z9sgemv_deviiPKfS0_Pf:
	.zero		2048


//--------------------- .nv.shared.reserved.0     --------------------------
	.section	.nv.shared.reserved.0,"aw",@nobits
	.weak		__nv_reservedSMEM_offset_0_alias
	.size		__nv_reservedSMEM_offset_0_alias, 0, 64
	.other		__nv_reservedSMEM_offset_0_alias,@"STO_CUDA_RESERVED_SHARED STV_DEFAULT"
__nv_reservedSMEM_offset_0_alias:
	.zero		0
	.zero		64


//--------------------- .nv.constant0._Z9sgemv_deviiPKfS0_Pf --------------------------
	.section	.nv.constant0._Z9sgemv_deviiPKfS0_Pf,"a",@progbits
	.sectionflags	@""
	.align	4
.nv.constant0._Z9sgemv_deviiPKfS0_Pf:
	.zero		928


//--------------------- SYMBOLS --------------------------

	.type		.nv.reservedSmem.offset0,@object
	.size		.nv.reservedSmem.offset0,0x4
	.type		.nv.reservedSmem.cap,@object
	.size		.nv.reservedSmem.cap,0x4
	.type		__assertfail,@function
